	.target	sm_90a

	.elftype	@"ET_EXEC"


//--------------------- .note.nv.tkinfo           --------------------------
	.section	.note.nv.tkinfo,"",@"SHT_NOTE"
	.sectionflags	@"SHF_NOTE_NV_TKINFO"
	.tkinfo
        /*0018*/ 	.word	0x00000002
        /*0030*/ 	.string	""
        /*0030*/ 	.string	"ptxas"
        /*0030*/ 	.string	"Cuda compilation tools, release 13.0, V13.0.88"
        /*0030*/ 	.string	"Build cuda_13.0.r13.0/compiler.36424714_0"
        /*0030*/ 	.string	"-v  -suppress-debug-info  -lineinfo  -arch sm_90a "



//--------------------- .note.nv.cuinfo           --------------------------
	.section	.note.nv.cuinfo,"",@"SHT_NOTE"
	.sectionflags	@"SHF_NOTE_NV_CUINFO"
        /*0018*/ 	.short	0x0002
        /*001a*/ 	.short	0x005a
        /*001c*/ 	.short	0x0082
	.zero		2


//--------------------- .nv.info                  --------------------------
	.section	.nv.info,"",@"SHT_CUDA_INFO"
	.align	4


	//----- nvinfo : EIATTR_REGCOUNT
	.align		4
        /*0000*/ 	.byte	0x04, 0x2f
        /*0002*/ 	.short	(.L_1 - .L_0)
	.align		4
.L_0:
        /*0004*/ 	.word	index@(matmul_kernel)
        /*0008*/ 	.word	0x000000a7


	//----- nvinfo : EIATTR_FRAME_SIZE
	.align		4
.L_1:
        /*000c*/ 	.byte	0x04, 0x11
        /*000e*/ 	.short	(.L_3 - .L_2)
	.align		4
.L_2:
        /*0010*/ 	.word	index@(matmul_kernel)
        /*0014*/ 	.word	0x00000000


	//----- nvinfo : EIATTR_MIN_STACK_SIZE
	.align		4
.L_3:
        /*0018*/ 	.byte	0x04, 0x12
        /*001a*/ 	.short	(.L_5 - .L_4)
	.align		4
.L_4:
        /*001c*/ 	.word	index@(matmul_kernel)
        /*0020*/ 	.word	0x00000000
.L_5:


//--------------------- .nv.compat                --------------------------
	.section	.nv.compat,"",@"SHT_CUDA_COMPAT_INFO"
	.align	4
        /*0000*/ 	.byte	0x02, 0x09, 0x01, 0x00, 0x02, 0x02, 0x01, 0x00, 0x02, 0x05, 0x05, 0x00, 0x03, 0x07, 0x01, 0x01
        /*0010*/ 	.byte	0x02, 0x03, 0x00, 0x00, 0x02, 0x06, 0x01, 0x00, 0x04, 0x0b, 0x08, 0x00, 0x00, 0x00, 0x00, 0x00
        /*0020*/ 	.byte	0x00, 0x00, 0x00, 0x00


//--------------------- .nv.info.matmul_kernel    --------------------------
	.section	.nv.info.matmul_kernel,"",@"SHT_CUDA_INFO"
	.sectionflags	@""
	.align	4


	//----- nvinfo : EIATTR_CUDA_API_VERSION
	.align		4
        /*0000*/ 	.byte	0x04, 0x37
        /*0002*/ 	.short	(.L_7 - .L_6)
.L_6:
        /*0004*/ 	.word	0x00000082


	//----- nvinfo : EIATTR_KPARAM_INFO
	.align		4
.L_7:
        /*0008*/ 	.byte	0x04, 0x17
        /*000a*/ 	.short	(.L_9 - .L_8)
.L_8:
        /*000c*/ 	.word	0x00000000
        /*0010*/ 	.short	0x000d
        /*0012*/ 	.short	0x0048
        /*0014*/ 	.byte	0x00, 0xf4, 0x21, 0x00


	//----- nvinfo : EIATTR_KPARAM_INFO
	.align		4
.L_9:
        /*0018*/ 	.byte	0x04, 0x17
        /*001a*/ 	.short	(.L_11 - .L_10)
.L_10:
        /*001c*/ 	.word	0x00000000
        /*0020*/ 	.short	0x000c
        /*0022*/ 	.short	0x0040
        /*0024*/ 	.byte	0x00, 0xf4, 0x21, 0x00


	//----- nvinfo : EIATTR_KPARAM_INFO
	.align		4
.L_11:
        /*0028*/ 	.byte	0x04, 0x17
        /*002a*/ 	.short	(.L_13 - .L_12)
.L_12:
        /*002c*/ 	.word	0x00000000
        /*0030*/ 	.short	0x000b
        /*0032*/ 	.short	0x0038
        /*0034*/ 	.byte	0x00, 0xf0, 0x11, 0x00


	//----- nvinfo : EIATTR_KPARAM_INFO
	.align		4
.L_13:
        /*0038*/ 	.byte	0x04, 0x17
        /*003a*/ 	.short	(.L_15 - .L_14)
.L_14:
        /*003c*/ 	.word	0x00000000
        /*0040*/ 	.short	0x000a
        /*0042*/ 	.short	0x0034
        /*0044*/ 	.byte	0x00, 0xf0, 0x11, 0x00


	//----- nvinfo : EIATTR_KPARAM_INFO
	.align		4
.L_15:
        /*0048*/ 	.byte	0x04, 0x17
        /*004a*/ 	.short	(.L_17 - .L_16)
.L_16:
        /*004c*/ 	.word	0x00000000
        /*0050*/ 	.short	0x0009
        /*0052*/ 	.short	0x0030
        /*0054*/ 	.byte	0x00, 0xf0, 0x11, 0x00


	//----- nvinfo : EIATTR_KPARAM_INFO
	.align		4
.L_17:
        /*0058*/ 	.byte	0x04, 0x17
        /*005a*/ 	.short	(.L_19 - .L_18)
.L_18:
        /*005c*/ 	.word	0x00000000
        /*0060*/ 	.short	0x0008
        /*0062*/ 	.short	0x002c
        /*0064*/ 	.byte	0x00, 0xf0, 0x11, 0x00


	//----- nvinfo : EIATTR_KPARAM_INFO
	.align		4
.L_19:
        /*0068*/ 	.byte	0x04, 0x17
        /*006a*/ 	.short	(.L_21 - .L_20)
.L_20:
        /*006c*/ 	.word	0x00000000
        /*0070*/ 	.short	0x0007
        /*0072*/ 	.short	0x0028
        /*0074*/ 	.byte	0x00, 0xf0, 0x11, 0x00


	//----- nvinfo : EIATTR_KPARAM_INFO
	.align		4
.L_21:
        /*0078*/ 	.byte	0x04, 0x17
        /*007a*/ 	.short	(.L_23 - .L_22)
.L_22:
        /*007c*/ 	.word	0x00000000
        /*0080*/ 	.short	0x0006
        /*0082*/ 	.short	0x0024
        /*0084*/ 	.byte	0x00, 0xf0, 0x11, 0x00


	//----- nvinfo : EIATTR_KPARAM_INFO
	.align		4
.L_23:
        /*0088*/ 	.byte	0x04, 0x17
        /*008a*/ 	.short	(.L_25 - .L_24)
.L_24:
        /*008c*/ 	.word	0x00000000
        /*0090*/ 	.short	0x0005
        /*0092*/ 	.short	0x0020
        /*0094*/ 	.byte	0x00, 0xf0, 0x11, 0x00


	//----- nvinfo : EIATTR_KPARAM_INFO
	.align		4
.L_25:
        /*0098*/ 	.byte	0x04, 0x17
        /*009a*/ 	.short	(.L_27 - .L_26)
.L_26:
        /*009c*/ 	.word	0x00000000
        /*00a0*/ 	.short	0x0004
        /*00a2*/ 	.short	0x001c
        /*00a4*/ 	.byte	0x00, 0xf0, 0x11, 0x00


	//----- nvinfo : EIATTR_KPARAM_INFO
	.align		4
.L_27:
        /*00a8*/ 	.byte	0x04, 0x17
        /*00aa*/ 	.short	(.L_29 - .L_28)
.L_28:
        /*00ac*/ 	.word	0x00000000
        /*00b0*/ 	.short	0x0003
        /*00b2*/ 	.short	0x0018
        /*00b4*/ 	.byte	0x00, 0xf0, 0x11, 0x00


	//----- nvinfo : EIATTR_KPARAM_INFO
	.align		4
.L_29:
        /*00b8*/ 	.byte	0x04, 0x17
        /*00ba*/ 	.short	(.L_31 - .L_30)
.L_30:
        /*00bc*/ 	.word	0x00000000
        /*00c0*/ 	.short	0x0002
        /*00c2*/ 	.short	0x0010
        /*00c4*/ 	.byte	0x00, 0xf4, 0x21, 0x00


	//----- nvinfo : EIATTR_KPARAM_INFO
	.align		4
.L_31:
        /*00c8*/ 	.byte	0x04, 0x17
        /*00ca*/ 	.short	(.L_33 - .L_32)
.L_32:
        /*00cc*/ 	.word	0x00000000
        /*00d0*/ 	.short	0x0001
        /*00d2*/ 	.short	0x0008
        /*00d4*/ 	.byte	0x00, 0xf4, 0x21, 0x00


	//----- nvinfo : EIATTR_KPARAM_INFO
	.align		4
.L_33:
        /*00d8*/ 	.byte	0x04, 0x17
        /*00da*/ 	.short	(.L_35 - .L_34)
.L_34:
        /*00dc*/ 	.word	0x00000000
        /*00e0*/ 	.short	0x0000
        /*00e2*/ 	.short	0x0000
        /*00e4*/ 	.byte	0x00, 0xf4, 0x21, 0x00


	//----- nvinfo : EIATTR_SPARSE_MMA_MASK
	.align		4
.L_35:
        /*00e8*/ 	.byte	0x03, 0x50
        /*00ea*/ 	.short	0x0000


	//----- nvinfo : EIATTR_MAXREG_COUNT
	.align		4
        /*00ec*/ 	.byte	0x03, 0x1b
        /*00ee*/ 	.short	0x00ff


	//----- nvinfo : EIATTR_NUM_BARRIERS
	.align		4
        /*00f0*/ 	.byte	0x02, 0x4c
        /*00f2*/ 	.byte	0x01
	.zero		1


	//----- nvinfo : EIATTR_MERCURY_ISA_VERSION
	.align		4
        /*00f4*/ 	.byte	0x03, 0x5f
        /*00f6*/ 	.short	0x0101


	//----- nvinfo : EIATTR_EXIT_INSTR_OFFSETS
	.align		4
        /*00f8*/ 	.byte	0x04, 0x1c
        /*00fa*/ 	.short	(.L_37 - .L_36)


	//   ....[0]....
.L_36:
        /*00fc*/ 	.word	0x00003e40


	//   ....[1]....
        /*0100*/ 	.word	0x00003e70


	//----- nvinfo : EIATTR_REQNTID
	.align		4
.L_37:
        /*0104*/ 	.byte	0x04, 0x10
        /*0106*/ 	.short	(.L_39 - .L_38)
.L_38:
        /*0108*/ 	.word	0x00000080
        /*010c*/ 	.word	0x00000001
        /*0110*/ 	.word	0x00000001


	//----- nvinfo : EIATTR_CBANK_PARAM_SIZE
	.align		4
.L_39:
        /*0114*/ 	.byte	0x03, 0x19
        /*0116*/ 	.short	0x0050


	//----- nvinfo : EIATTR_PARAM_CBANK
	.align		4
        /*0118*/ 	.byte	0x04, 0x0a
        /*011a*/ 	.short	(.L_41 - .L_40)
	.align		4
.L_40:
        /*011c*/ 	.word	index@(.nv.constant0.matmul_kernel)
        /*0120*/ 	.short	0x0210
        /*0122*/ 	.short	0x0050


	//----- nvinfo : EIATTR_SW_WAR
	.align		4
.L_41:
        /*0124*/ 	.byte	0x04, 0x36
        /*0126*/ 	.short	(.L_43 - .L_42)
.L_42:
        /*0128*/ 	.word	0x00000008
.L_43:


//--------------------- .nv.callgraph             --------------------------
	.section	.nv.callgraph,"",@"SHT_CUDA_CALLGRAPH"
	.align	4
	.sectionentsize	8
	.align		4
        /*0000*/ 	.word	0x00000000
	.align		4
        /*0004*/ 	.word	0xffffffff
	.align		4
        /*0008*/ 	.word	0x00000000
	.align		4
        /*000c*/ 	.word	0xfffffffe
	.align		4
        /*0010*/ 	.word	0x00000000
	.align		4
        /*0014*/ 	.word	0xfffffffd
	.align		4
        /*0018*/ 	.word	0x00000000
	.align		4
        /*001c*/ 	.word	0xfffffffc


//--------------------- .text.matmul_kernel       --------------------------
	.section	.text.matmul_kernel,"ax",@progbits
	.align	128
        .global         matmul_kernel
        .type           matmul_kernel,@function
        .size           matmul_kernel,(.L_x_3 - matmul_kernel)
        .other          matmul_kernel,@"STO_CUDA_ENTRY STV_DEFAULT"
matmul_kernel:
.text.matmul_kernel:
[----:B------:R-:W-:Y:S08]  /*0000*/  LDC R1, c[0x0][0x28] ;  /* 0x00000a00ff017b82 */ /* 0x000ff00000000800 */
[----:B------:R-:W0:Y:S01]  /*0010*/  LDC.64 R26, c[0x0][0x228] ;  /* 0x00008a00ff1a7b82 */ /* 0x000e220000000a00 */
[----:B------:R-:W1:Y:S01]  /*0020*/  S2R R5, SR_CTAID.X ;  /* 0x0000000000057919 */ /* 0x000e620000002500 */
[----:B------:R-:W-:Y:S01]  /*0030*/  UMOV UR4, 0x400 ;  /* 0x0000040000047882 */ /* 0x000fe20000000000 */
[----:B------:R-:W-:-:S05]  /*0040*/  ULDC.64 UR6, c[0x0][0x208] ;  /* 0x0000820000067ab9 */ /* 0x000fca0000000a00 */
[----:B------:R-:W2:Y:S08]  /*0050*/  LDC R31, c[0x0][0x230] ;  /* 0x00008c00ff1f7b82 */ /* 0x000eb00000000800 */
[----:B------:R-:W3:Y:S01]  /*0060*/  S2UR UR5, SR_CgaCtaId ;  /* 0x00000000000579c3 */ /* 0x000ee20000008800 */
[----:B0-----:R-:W-:-:S05]  /*0070*/  VIADD R0, R27, 0x3f ;  /* 0x0000003f1b007836 */ /* 0x001fca0000000000 */
[----:B------:R-:W-:Y:S01]  /*0080*/  SHF.R.S32.HI R3, RZ, 0x1f, R0 ;  /* 0x0000001fff037819 */ /* 0x000fe20000011400 */
[----:B--2---:R-:W-:-:S03]  /*0090*/  VIADD R31, R31, 0x3f ;  /* 0x0000003f1f1f7836 */ /* 0x004fc60000000000 */
[----:B------:R-:W-:Y:S02]  /*00a0*/  LEA.HI R3, R3, R0, RZ, 0x6 ;  /* 0x0000000003037211 */ /* 0x000fe400078f30ff */
[----:B-1----:R-:W-:Y:S02]  /*00b0*/  IABS R8, R5 ;  /* 0x0000000500087213 */ /* 0x002fe40000000000 */
[----:B------:R-:W-:Y:S01]  /*00c0*/  SHF.R.S32.HI R3, RZ, 0x6, R3 ;  /* 0x00000006ff037819 */ /* 0x000fe20000011403 */
[----:B---3--:R-:W-:-:S04]  /*00d0*/  ULEA UR4, UR5, UR4, 0x18 ;  /* 0x0000000405047291 */ /* 0x008fc8000f8ec03f */
[----:B------:R-:W-:-:S05]  /*00e0*/  IMAD.SHL.U32 R4, R3, 0x8, RZ ;  /* 0x0000000803047824 */ /* 0x000fca00078e00ff */
[-C--:B------:R-:W-:Y:S02]  /*00f0*/  IABS R7, R4.reuse ;  /* 0x0000000400077213 */ /* 0x080fe40000000000 */
[----:B------:R-:W-:Y:S02]  /*0100*/  IABS R10, R4 ;  /* 0x00000004000a7213 */ /* 0x000fe40000000000 */
[----:B------:R-:W0:Y:S08]  /*0110*/  I2F.RP R0, R7 ;  /* 0x0000000700007306 */ /* 0x000e300000209400 */
[----:B0-----:R-:W0:Y:S02]  /*0120*/  MUFU.RCP R0, R0 ;  /* 0x0000000000007308 */ /* 0x001e240000001000 */
[----:B0-----:R-:W-:-:S02]  /*0130*/  VIADD R2, R0, 0xffffffe ;  /* 0x0ffffffe00027836 */ /* 0x001fc40000000000 */
[----:B------:R-:W-:-:S04]  /*0140*/  IMAD.MOV R0, RZ, RZ, -R10 ;  /* 0x000000ffff007224 */ /* 0x000fc800078e0a0a */
[----:B------:R0:W1:Y:S02]  /*0150*/  F2I.FTZ.U32.TRUNC.NTZ R3, R2 ;  /* 0x0000000200037305 */ /* 0x000064000021f000 */
[----:B0-----:R-:W-:Y:S02]  /*0160*/  IMAD.MOV.U32 R2, RZ, RZ, RZ ;  /* 0x000000ffff027224 */ /* 0x001fe400078e00ff */
[----:B-1----:R-:W-:-:S04]  /*0170*/  IMAD.MOV R6, RZ, RZ, -R3 ;  /* 0x000000ffff067224 */ /* 0x002fc800078e0a03 */
[----:B------:R-:W-:Y:S02]  /*0180*/  IMAD R9, R6, R7, RZ ;  /* 0x0000000706097224 */ /* 0x000fe400078e02ff */
[----:B------:R-:W-:Y:S02]  /*0190*/  IMAD.MOV.U32 R6, RZ, RZ, R8 ;  /* 0x000000ffff067224 */ /* 0x000fe400078e0008 */
[----:B------:R-:W-:-:S06]  /*01a0*/  IMAD.HI.U32 R3, R3, R9, R2 ;  /* 0x0000000903037227 */ /* 0x000fcc00078e0002 */
[----:B------:R-:W-:-:S04]  /*01b0*/  IMAD.HI.U32 R3, R3, R6, RZ ;  /* 0x0000000603037227 */ /* 0x000fc800078e00ff */
[----:B------:R-:W-:-:S05]  /*01c0*/  IMAD R0, R3, R0, R6 ;  /* 0x0000000003007224 */ /* 0x000fca00078e0206 */
[----:B------:R-:W-:-:S13]  /*01d0*/  ISETP.GT.U32.AND P1, PT, R7, R0, PT ;  /* 0x000000000700720c */ /* 0x000fda0003f24070 */
[----:B------:R-:W-:Y:S02]  /*01e0*/  @!P1 IMAD.IADD R0, R0, 0x1, -R7 ;  /* 0x0000000100009824 */ /* 0x000fe400078e0a07 */
[----:B------:R-:W-:Y:S01]  /*01f0*/  @!P1 VIADD R3, R3, 0x1 ;  /* 0x0000000103039836 */ /* 0x000fe20000000000 */
[----:B------:R-:W-:Y:S02]  /*0200*/  ISETP.NE.AND P1, PT, R4, RZ, PT ;  /* 0x000000ff0400720c */ /* 0x000fe40003f25270 */
[----:B------:R-:W-:Y:S02]  /*0210*/  ISETP.GE.U32.AND P0, PT, R0, R7, PT ;  /* 0x000000070000720c */ /* 0x000fe40003f06070 */
[----:B------:R-:W-:-:S04]  /*0220*/  LOP3.LUT R0, R5, R4, RZ, 0x3c, !PT ;  /* 0x0000000405007212 */ /* 0x000fc800078e3cff */
[----:B------:R-:W-:Y:S01]  /*0230*/  ISETP.GE.AND P2, PT, R0, RZ, PT ;  /* 0x000000ff0000720c */ /* 0x000fe20003f46270 */
[----:B------:R-:W-:-:S06]  /*0240*/  VIADD R0, R26, 0xf ;  /* 0x0000000f1a007836 */ /* 0x000fcc0000000000 */
[----:B------:R-:W-:-:S04]  /*0250*/  @P0 VIADD R3, R3, 0x1 ;  /* 0x0000000103030836 */ /* 0x000fc80000000000 */
[----:B------:R-:W-:Y:S01]  /*0260*/  IMAD.MOV.U32 R2, RZ, RZ, R3 ;  /* 0x000000ffff027224 */ /* 0x000fe200078e0003 */
[----:B------:R-:W-:-:S03]  /*0270*/  SHF.R.S32.HI R3, RZ, 0x1f, R0 ;  /* 0x0000001fff037819 */ /* 0x000fc60000011400 */
[----:B------:R-:W-:Y:S01]  /*0280*/  @!P2 IMAD.MOV R2, RZ, RZ, -R2 ;  /* 0x000000ffff02a224 */ /* 0x000fe200078e0a02 */
[----:B------:R-:W-:Y:S02]  /*0290*/  @!P1 LOP3.LUT R2, RZ, R4, RZ, 0x33, !PT ;  /* 0x00000004ff029212 */ /* 0x000fe400078e33ff */
[----:B------:R-:W-:-:S03]  /*02a0*/  LEA.HI R3, R3, R0, RZ, 0x4 ;  /* 0x0000000003037211 */ /* 0x000fc600078f20ff */
[----:B------:R-:W-:Y:S02]  /*02b0*/  IMAD.SHL.U32 R6, R2, 0x8, RZ ;  /* 0x0000000802067824 */ /* 0x000fe400078e00ff */
[----:B------:R-:W-:-:S03]  /*02c0*/  IMAD.MOV R2, RZ, RZ, -R2 ;  /* 0x000000ffff027224 */ /* 0x000fc600078e0a02 */
[----:B------:R-:W-:Y:S01]  /*02d0*/  LEA.HI.SX32 R3, R3, -R6, 0x1c ;  /* 0x8000000603037211 */ /* 0x000fe200078fe2ff */
[----:B------:R-:W-:-:S03]  /*02e0*/  IMAD R11, R4, R2, R5 ;  /* 0x00000002040b7224 */ /* 0x000fc600078e0205 */
[----:B------:R-:W-:-:S04]  /*02f0*/  VIMNMX R8, R3, 0x8, PT ;  /* 0x0000000803087848 */ /* 0x000fc80003fe0100 */
[-C--:B------:R-:W-:Y:S02]  /*0300*/  IABS R7, R8.reuse ;  /* 0x0000000800077213 */ /* 0x080fe40000000000 */
[----:B------:R-:W-:Y:S02]  /*0310*/  IABS R4, R8 ;  /* 0x0000000800047213 */ /* 0x000fe40000000000 */
[----:B------:R-:W0:Y:S08]  /*0320*/  I2F.RP R0, R7 ;  /* 0x0000000700007306 */ /* 0x000e300000209400 */
[----:B0-----:R-:W0:Y:S02]  /*0330*/  MUFU.RCP R0, R0 ;  /* 0x0000000000007308 */ /* 0x001e240000001000 */
[----:B0-----:R-:W-:-:S02]  /*0340*/  VIADD R3, R0, 0xffffffe ;  /* 0x0ffffffe00037836 */ /* 0x001fc40000000000 */
[----:B------:R-:W-:-:S04]  /*0350*/  IMAD.MOV R0, RZ, RZ, -R4 ;  /* 0x000000ffff007224 */ /* 0x000fc800078e0a04 */
[----:B------:R-:W0:Y:S02]  /*0360*/  F2I.FTZ.U32.TRUNC.NTZ R3, R3 ;  /* 0x0000000300037305 */ /* 0x000e24000021f000 */
[----:B0-----:R-:W-:-:S04]  /*0370*/  IMAD.MOV R9, RZ, RZ, -R3 ;  /* 0x000000ffff097224 */ /* 0x001fc800078e0a03 */
[----:B------:R-:W-:Y:S01]  /*0380*/  IMAD.MOV.U32 R2, RZ, RZ, R9 ;  /* 0x000000ffff027224 */ /* 0x000fe200078e0009 */
[----:B------:R-:W-:-:S03]  /*0390*/  IABS R9, R11 ;  /* 0x0000000b00097213 */ /* 0x000fc60000000000 */
[----:B------:R-:W-:Y:S02]  /*03a0*/  IMAD R5, R2, R7, RZ ;  /* 0x0000000702057224 */ /* 0x000fe400078e02ff */
[----:B------:R-:W-:-:S04]  /*03b0*/  IMAD.MOV.U32 R2, RZ, RZ, RZ ;  /* 0x000000ffff027224 */ /* 0x000fc800078e00ff */
        /* <DEDUP_REMOVED lines=9> */
[----:B------:R-:W-:Y:S02]  /*0450*/  ISETP.GE.AND P2, PT, R0, RZ, PT ;  /* 0x000000ff0000720c */ /* 0x000fe40003f46270 */
[----:B------:R-:W0:Y:S05]  /*0460*/  S2R R0, SR_TID.X ;  /* 0x0000000000007919 */ /* 0x000e2a0000002100 */
[----:B------:R-:W-:Y:S01]  /*0470*/  @P0 VIADD R2, R2, 0x1 ;  /* 0x0000000102020836 */ /* 0x000fe20000000000 */
[----:B------:R-:W-:-:S05]  /*0480*/  ISETP.GT.AND P0, PT, R31, 0x3f, PT ;  /* 0x0000003f1f00780c */ /* 0x000fca0003f04270 */
[----:B------:R-:W-:Y:S01]  /*0490*/  @!P2 IMAD.MOV R2, RZ, RZ, -R2 ;  /* 0x000000ffff02a224 */ /* 0x000fe200078e0a02 */
[----:B------:R-:W-:-:S05]  /*04a0*/  @!P1 LOP3.LUT R2, RZ, R8, RZ, 0x33, !PT ;  /* 0x00000008ff029212 */ /* 0x000fca00078e33ff */
[----:B------:R-:W-:Y:S02]  /*04b0*/  IMAD.MOV R3, RZ, RZ, -R2 ;  /* 0x000000ffff037224 */ /* 0x000fe400078e0a02 */
[----:B------:R-:W-:Y:S02]  /*04c0*/  @!P0 CS2R R48, SRZ ;  /* 0x0000000000308805 */ /* 0x000fe4000001ff00 */
[----:B------:R-:W-:Y:S01]  /*04d0*/  @!P0 CS2R R50, SRZ ;  /* 0x0000000000328805 */ /* 0x000fe2000001ff00 */
[----:B------:R-:W-:Y:S02]  /*04e0*/  IMAD R3, R8, R3, R11 ;  /* 0x0000000308037224 */ /* 0x000fe400078e020b */
[----:B------:R-:W-:Y:S02]  /*04f0*/  IMAD.SHL.U32 R9, R2, 0x40, RZ ;  /* 0x0000004002097824 */ /* 0x000fe400078e00ff */
[----:B------:R-:W-:Y:S01]  /*0500*/  IMAD.IADD R3, R6, 0x1, R3 ;  /* 0x0000000106037824 */ /* 0x000fe200078e0203 */
[C---:B0-----:R-:W-:Y:S01]  /*0510*/  LOP3.LUT R4, R0.reuse, 0xf, RZ, 0xc0, !PT ;  /* 0x0000000f00047812 */ /* 0x041fe200078ec0ff */
[----:B------:R-:W-:Y:S01]  /*0520*/  @!P0 IMAD.SHL.U32 R10, R0, 0x20, RZ ;  /* 0x00000020000a8824 */ /* 0x000fe200078e00ff */
[----:B------:R-:W-:-:S02]  /*0530*/  SHF.R.U32.HI R12, RZ, 0x4, R0 ;  /* 0x00000004ff0c7819 */ /* 0x000fc40000011600 */
[----:B------:R-:W-:Y:S01]  /*0540*/  LEA.HI R14, R0, 0x38, RZ, 0x1c ;  /* 0x00000038000e7811 */ /* 0x000fe200078fe0ff */
[----:B------:R-:W-:Y:S01]  /*0550*/  IMAD R11, R3, 0x10, R4 ;  /* 0x00000010030b7824 */ /* 0x000fe200078e0204 */
[----:B------:R-:W-:Y:S02]  /*0560*/  SGXT.U32 R12, R12, 0x3 ;  /* 0x000000030c0c781a */ /* 0x000fe40000000000 */
[----:B------:R-:W-:Y:S01]  /*0570*/  @!P0 LOP3.LUT R10, R10, 0x60, RZ, 0xc0, !PT ;  /* 0x000000600a0a8812 */ /* 0x000fe200078ec0ff */
[----:B------:R-:W-:Y:S06]  /*0580*/  @!P0 BRA `(.L_x_0) ;  /* 0x0000003000dc8947 */ /* 0x000fec0003800000 */
[----:B------:R-:W-:Y:S01]  /*0590*/  IABS R22, R26 ;  /* 0x0000001a00167213 */ /* 0x000fe20000000000 */
[----:B------:R-:W-:Y:S01]  /*05a0*/  IMAD.SHL.U32 R10, R0, 0x20, RZ ;  /* 0x00000020000a7824 */ /* 0x000fe200078e00ff */
[----:B------:R-:W-:Y:S01]  /*05b0*/  IABS R2, R27 ;  /* 0x0000001b00027213 */ /* 0x000fe20000000000 */
[----:B------:R-:W-:Y:S01]  /*05c0*/  ULDC UR5, c[0x0][0x234] ;  /* 0x00008d0000057ab9 */ /* 0x000fe20000000800 */
[----:B------:R-:W0:Y:S01]  /*05d0*/  I2F.RP R8, R22 ;  /* 0x0000001600087306 */ /* 0x000e220000209400 */
[----:B------:R-:W-:Y:S01]  /*05e0*/  IABS R19, R11 ;  /* 0x0000000b00137213 */ /* 0x000fe20000000000 */
[----:B------:R-:W-:Y:S01]  /*05f0*/  ULDC.64 UR8, c[0x0][0x210] ;  /* 0x0000840000087ab9 */ /* 0x000fe20000000a00 */
[----:B------:R-:W-:Y:S02]  /*0600*/  LOP3.LUT R16, R10, 0xc00, RZ, 0xc0, !PT ;  /* 0x00000c000a107812 */ /* 0x000fe400078ec0ff */
[----:B------:R-:W-:-:S03]  /*0610*/  ISETP.GE.AND P3, PT, R11, RZ, PT ;  /* 0x000000ff0b00720c */ /* 0x000fc60003f66270 */
[----:B------:R-:W1:Y:S08]  /*0620*/  I2F.RP R3, R2 ;  /* 0x0000000200037306 */ /* 0x000e700000209400 */
[----:B0-----:R-:W0:Y:S08]  /*0630*/  MUFU.RCP R8, R8 ;  /* 0x0000000800087308 */ /* 0x001e300000001000 */
[----:B-1----:R-:W1:Y:S01]  /*0640*/  MUFU.RCP R3, R3 ;  /* 0x0000000300037308 */ /* 0x002e620000001000 */
[----:B0-----:R-:W-:Y:S01]  /*0650*/  VIADD R6, R8, 0xffffffe ;  /* 0x0ffffffe08067836 */ /* 0x001fe20000000000 */
[----:B------:R-:W-:-:S06]  /*0660*/  LOP3.LUT R8, R0, 0x3f, RZ, 0xc0, !PT ;  /* 0x0000003f00087812 */ /* 0x000fcc00078ec0ff */
[----:B------:R0:W2:Y:S01]  /*0670*/  F2I.FTZ.U32.TRUNC.NTZ R7, R6 ;  /* 0x0000000600077305 */ /* 0x0000a2000021f000 */
[----:B-1----:R-:W-:-:S07]  /*0680*/  VIADD R4, R3, 0xffffffe ;  /* 0x0ffffffe03047836 */ /* 0x002fce0000000000 */
[----:B------:R1:W3:Y:S01]  /*0690*/  F2I.FTZ.U32.TRUNC.NTZ R5, R4 ;  /* 0x0000000400057305 */ /* 0x0002e2000021f000 */
[----:B0-----:R-:W-:Y:S02]  /*06a0*/  IMAD.MOV.U32 R6, RZ, RZ, RZ ;  /* 0x000000ffff067224 */ /* 0x001fe400078e00ff */
[----:B--2---:R-:W-:Y:S01]  /*06b0*/  IMAD.MOV R13, RZ, RZ, -R7 ;  /* 0x000000ffff0d7224 */ /* 0x004fe200078e0a07 */
[----:B-1----:R-:W-:-:S03]  /*06c0*/  SHF.R.S32.HI R4, RZ, 0x1f, R31 ;  /* 0x0000001fff047819 */ /* 0x002fc6000001141f */
[----:B------:R-:W-:Y:S01]  /*06d0*/  IMAD R13, R13, R22, RZ ;  /* 0x000000160d0d7224 */ /* 0x000fe200078e02ff */
[----:B------:R-:W-:Y:S01]  /*06e0*/  LEA.HI R31, R4, R31, RZ, 0x6 ;  /* 0x0000001f041f7211 */ /* 0x000fe200078f30ff */
[----:B------:R-:W-:Y:S02]  /*06f0*/  IMAD.MOV.U32 R4, RZ, RZ, RZ ;  /* 0x000000ffff047224 */ /* 0x000fe400078e00ff */
[----:B---3--:R-:W-:Y:S01]  /*0700*/  IMAD.MOV R3, RZ, RZ, -R5 ;  /* 0x000000ffff037224 */ /* 0x008fe200078e0a05 */
[----:B------:R-:W-:Y:S01]  /*0710*/  SHF.R.S32.HI R31, RZ, 0x6, R31 ;  /* 0x00000006ff1f7819 */ /* 0x000fe2000001141f */
[----:B------:R-:W-:Y:S01]  /*0720*/  IMAD.HI.U32 R7, R7, R13, R6 ;  /* 0x0000000d07077227 */ /* 0x000fe200078e0006 */
[----:B------:R-:W-:-:S03]  /*0730*/  SHF.R.U32.HI R6, RZ, 0x6, R0 ;  /* 0x00000006ff067819 */ /* 0x000fc60000011600 */
[----:B------:R-:W-:Y:S01]  /*0740*/  IMAD R3, R3, R2, RZ ;  /* 0x0000000203037224 */ /* 0x000fe200078e02ff */
[----:B------:R-:W-:Y:S01]  /*0750*/  SGXT.U32 R6, R6, 0x1 ;  /* 0x000000010606781a */ /* 0x000fe20000000000 */
[----:B------:R-:W-:-:S03]  /*0760*/  IMAD.HI.U32 R7, R7, R19, RZ ;  /* 0x0000001307077227 */ /* 0x000fc600078e00ff */
[----:B------:R-:W-:Y:S01]  /*0770*/  LOP3.LUT R17, R9, R6, RZ, 0xfc, !PT ;  /* 0x0000000609117212 */ /* 0x000fe200078efcff */
[----:B------:R-:W-:Y:S01]  /*0780*/  IMAD.HI.U32 R5, R5, R3, R4 ;  /* 0x0000000305057227 */ /* 0x000fe200078e0004 */
[----:B------:R-:W-:Y:S02]  /*0790*/  LOP3.LUT R3, R0, 0x7, RZ, 0xc0, !PT ;  /* 0x0000000700037812 */ /* 0x000fe400078ec0ff */
[C---:B------:R-:W-:Y:S01]  /*07a0*/  LOP3.LUT R13, R17.reuse, 0x3e, RZ, 0xfc, !PT ;  /* 0x0000003e110d7812 */ /* 0x040fe200078efcff */
[----:B------:R-:W-:Y:S01]  /*07b0*/  IMAD.MOV R7, RZ, RZ, -R7 ;  /* 0x000000ffff077224 */ /* 0x000fe200078e0a07 */
[----:B------:R-:W-:Y:S01]  /*07c0*/  LOP3.LUT R23, R17, 0x3c, RZ, 0xfc, !PT ;  /* 0x0000003c11177812 */ /* 0x000fe200078efcff */
[----:B------:R-:W-:Y:S01]  /*07d0*/  IMAD R16, R3, 0x80, R16 ;  /* 0x0000008003107824 */ /* 0x000fe200078e0210 */
[----:B------:R-:W-:Y:S01]  /*07e0*/  IABS R15, R13 ;  /* 0x0000000d000f7213 */ /* 0x000fe20000000000 */
[----:B------:R-:W-:Y:S01]  /*07f0*/  IMAD R19, R22, R7, R19 ;  /* 0x0000000716137224 */ /* 0x000fe200078e0213 */
[----:B------:R-:W-:Y:S01]  /*0800*/  SHF.R.S32.HI R7, RZ, 0x6, R0 ;  /* 0x00000006ff077819 */ /* 0x000fe20000011400 */
[----:B------:R-:W-:Y:S01]  /*0810*/  IMAD.SHL.U32 R4, R0, 0x2, RZ ;  /* 0x0000000200047824 */ /* 0x000fe200078e00ff */
[----:B------:R-:W-:Y:S01]  /*0820*/  LOP3.LUT R24, R17, 0x3a, RZ, 0xfc, !PT ;  /* 0x0000003a11187812 */ /* 0x000fe200078efcff */
[----:B------:R-:W-:Y:S01]  /*0830*/  IMAD.SHL.U32 R3, R3, 0x10, RZ ;  /* 0x0000001003037824 */ /* 0x000fe200078e00ff */
[----:B------:R-:W-:Y:S01]  /*0840*/  SGXT R7, R7, 0x1 ;  /* 0x000000010707781a */ /* 0x000fe20000000200 */
[----:B------:R-:W-:Y:S01]  /*0850*/  IMAD.SHL.U32 R6, R8, 0x2, RZ ;  /* 0x0000000208067824 */ /* 0x000fe200078e00ff */
[----:B------:R-:W-:-:S02]  /*0860*/  IABS R18, R23 ;  /* 0x0000001700127213 */ /* 0x000fc40000000000 */
[----:B------:R-:W-:Y:S02]  /*0870*/  LOP3.LUT R3, R3, 0x30, R4, 0x78, !PT ;  /* 0x0000003003037812 */ /* 0x000fe400078e7804 */
[----:B------:R-:W-:Y:S02]  /*0880*/  LOP3.LUT R7, R6, 0x90, R7, 0x78, !PT ;  /* 0x0000009006077812 */ /* 0x000fe400078e7807 */
[----:B------:R-:W-:Y:S01]  /*0890*/  ISETP.GT.U32.AND P0, PT, R22, R19, PT ;  /* 0x000000131600720c */ /* 0x000fe20003f04070 */
[----:B------:R-:W-:Y:S01]  /*08a0*/  IMAD.IADD R6, R16, 0x1, R3 ;  /* 0x0000000110067824 */ /* 0x000fe200078e0203 */
[----:B------:R-:W-:Y:S01]  /*08b0*/  IABS R20, R24 ;  /* 0x0000001800147213 */ /* 0x000fe20000000000 */
[----:B------:R-:W-:Y:S01]  /*08c0*/  IMAD.HI.U32 R3, R5, R15, RZ ;  /* 0x0000000f05037227 */ /* 0x000fe200078e00ff */
[----:B------:R-:W-:Y:S02]  /*08d0*/  ISETP.GE.AND P1, PT, R13, RZ, PT ;  /* 0x000000ff0d00720c */ /* 0x000fe40003f26270 */
[----:B------:R-:W-:Y:S01]  /*08e0*/  LOP3.LUT R25, R17, 0x38, RZ, 0xfc, !PT ;  /* 0x0000003811197812 */ /* 0x000fe200078efcff */
[----:B------:R-:W-:Y:S01]  /*08f0*/  IMAD.HI.U32 R13, R5, R18, RZ ;  /* 0x00000012050d7227 */ /* 0x000fe200078e00ff */
[----:B------:R-:W-:-:S02]  /*0900*/  ISETP.GE.AND P6, PT, R23, RZ, PT ;  /* 0x000000ff1700720c */ /* 0x000fc40003fc6270 */
[C---:B------:R-:W-:Y:S01]  /*0910*/  LOP3.LUT R23, R17.reuse, 0x36, RZ, 0xfc, !PT ;  /* 0x0000003611177812 */ /* 0x040fe200078efcff */
[----:B------:R-:W-:Y:S01]  /*0920*/  IMAD.MOV R16, RZ, RZ, -R3 ;  /* 0x000000ffff107224 */ /* 0x000fe200078e0a03 */
[----:B------:R-:W-:Y:S01]  /*0930*/  LOP3.LUT R29, R17, 0x2e, RZ, 0xfc, !PT ;  /* 0x0000002e111d7812 */ /* 0x000fe200078efcff */
[----:B------:R-:W-:Y:S01]  /*0940*/  IMAD.HI.U32 R3, R5, R20, RZ ;  /* 0x0000001405037227 */ /* 0x000fe200078e00ff */
[C---:B------:R-:W-:Y:S02]  /*0950*/  LOP3.LUT R28, R17.reuse, 0x30, RZ, 0xfc, !PT ;  /* 0x00000030111c7812 */ /* 0x040fe400078efcff */
[C---:B------:R-:W-:Y:S01]  /*0960*/  LOP3.LUT R30, R17.reuse, 0x2c, RZ, 0xfc, !PT ;  /* 0x0000002c111e7812 */ /* 0x040fe200078efcff */
[----:B------:R-:W-:Y:S01]  /*0970*/  IMAD.MOV R21, RZ, RZ, -R13 ;  /* 0x000000ffff157224 */ /* 0x000fe200078e0a0d */
[C---:B------:R-:W-:Y:S01]  /*0980*/  LOP3.LUT R32, R17.reuse, 0x2a, RZ, 0xfc, !PT ;  /* 0x0000002a11207812 */ /* 0x040fe200078efcff */
[C---:B------:R-:W-:Y:S01]  /*0990*/  IMAD R13, R2.reuse, R16, R15 ;  /* 0x00000010020d7224 */ /* 0x040fe200078e020f */
[----:B------:R-:W-:Y:S01]  /*09a0*/  IABS R15, R25 ;  /* 0x00000019000f7213 */ /* 0x000fe20000000000 */
[----:B------:R-:W-:Y:S01]  /*09b0*/  IMAD.MOV R3, RZ, RZ, -R3 ;  /* 0x000000ffff037224 */ /* 0x000fe200078e0a03 */
[----:B------:R-:W-:Y:S01]  /*09c0*/  LOP3.LUT R34, R17, 0x28, RZ, 0xfc, !PT ;  /* 0x0000002811227812 */ /* 0x000fe200078efcff */
[C---:B------:R-:W-:Y:S01]  /*09d0*/  IMAD R16, R2.reuse, R21, R18 ;  /* 0x0000001502107224 */ /* 0x040fe200078e0212 */
[C---:B------:R-:W-:Y:S01]  /*09e0*/  ISETP.GT.U32.AND P2, PT, R2.reuse, R13, PT ;  /* 0x0000000d0200720c */ /* 0x040fe20003f44070 */
[----:B------:R-:W-:Y:S01]  /*09f0*/  @!P0 IMAD.IADD R19, R19, 0x1, -R22 ;  /* 0x0000000113138824 */ /* 0x000fe200078e0a16 */
[----:B------:R-:W-:Y:S01]  /*0a00*/  LOP3.LUT R36, R17, 0x26, RZ, 0xfc, !PT ;  /* 0x0000002611247812 */ /* 0x000fe200078efcff */
[----:B------:R-:W-:Y:S01]  /*0a10*/  IMAD.MOV.U32 R21, RZ, RZ, R15 ;  /* 0x000000ffff157224 */ /* 0x000fe200078e000f */
[C---:B------:R-:W-:Y:S01]  /*0a20*/  ISETP.GT.U32.AND P4, PT, R2.reuse, R16, PT ;  /* 0x000000100200720c */ /* 0x040fe20003f84070 */
[----:B------:R-:W-:Y:S01]  /*0a30*/  IMAD R15, R2, R3, R20 ;  /* 0x00000003020f7224 */ /* 0x000fe200078e0214 */
[----:B------:R-:W-:Y:S01]  /*0a40*/  ISETP.GT.U32.AND P0, PT, R22, R19, PT ;  /* 0x000000131600720c */ /* 0x000fe20003f04070 */
[----:B------:R-:W-:Y:S01]  /*0a50*/  IMAD.HI.U32 R18, R5, R21, RZ ;  /* 0x0000001505127227 */ /* 0x000fe200078e00ff */
[----:B------:R-:W-:-:S02]  /*0a60*/  IABS R20, R23 ;  /* 0x0000001700147213 */ /* 0x000fc40000000000 */
[----:B------:R-:W-:Y:S01]  /*0a70*/  ISETP.GT.U32.AND P5, PT, R2, R15, PT ;  /* 0x0000000f0200720c */ /* 0x000fe20003fa4070 */
[----:B------:R-:W-:Y:S01]  /*0a80*/  IMAD.MOV R18, RZ, RZ, -R18 ;  /* 0x000000ffff127224 */ /* 0x000fe200078e0a12 */
[----:B------:R-:W-:Y:S01]  /*0a90*/  LOP3.LUT R37, R17, 0x22, RZ, 0xfc, !PT ;  /* 0x0000002211257812 */ /* 0x000fe200078efcff */
[--C-:B------:R-:W-:Y:S01]  /*0aa0*/  @!P2 IMAD.IADD R13, R13, 0x1, -R2.reuse ;  /* 0x000000010d0da824 */ /* 0x100fe200078e0a02 */
[----:B------:R-:W-:Y:S01]  /*0ab0*/  ISETP.GE.AND P2, PT, R24, RZ, PT ;  /* 0x000000ff1800720c */ /* 0x000fe20003f46270 */
[----:B------:R-:W-:Y:S01]  /*0ac0*/  IMAD R18, R2, R18, R21 ;  /* 0x0000001202127224 */ /* 0x000fe200078e0215 */
[----:B------:R-:W-:Y:S01]  /*0ad0*/  LOP3.LUT R21, R17, 0x34, RZ, 0xfc, !PT ;  /* 0x0000003411157812 */ /* 0x000fe200078efcff */
[----:B------:R-:W-:Y:S01]  /*0ae0*/  @!P4 IMAD.IADD R16, R16, 0x1, -R2 ;  /* 0x000000011010c824 */ /* 0x000fe200078e0a02 */
[----:B------:R-:W-:Y:S01]  /*0af0*/  IABS R35, R37 ;  /* 0x0000002500237213 */ /* 0x000fe20000000000 */
[----:B------:R-:W-:Y:S01]  /*0b00*/  @!P0 IMAD.IADD R19, R19, 0x1, -R22 ;  /* 0x0000000113138824 */ /* 0x000fe200078e0a16 */
[----:B------:R-:W-:-:S02]  /*0b10*/  ISETP.NE.AND P0, PT, R26, RZ, PT ;  /* 0x000000ff1a00720c */ /* 0x000fc40003f05270 */
[----:B------:R-:W-:Y:S01]  /*0b20*/  IABS R22, R21 ;  /* 0x0000001500167213 */ /* 0x000fe20000000000 */
[----:B------:R-:W-:Y:S01]  /*0b30*/  @!P5 IMAD.IADD R15, R15, 0x1, -R2 ;  /* 0x000000010f0fd824 */ /* 0x000fe200078e0a02 */
[C---:B------:R-:W-:Y:S01]  /*0b40*/  ISETP.GT.U32.AND P5, PT, R2.reuse, R16, PT ;  /* 0x000000100200720c */ /* 0x040fe20003fa4070 */
[----:B------:R-:W-:Y:S01]  /*0b50*/  IMAD.MOV.U32 R3, RZ, RZ, R19 ;  /* 0x000000ffff037224 */ /* 0x000fe200078e0013 */
[----:B------:R-:W-:Y:S01]  /*0b60*/  LOP3.LUT R38, R17, 0x1a, RZ, 0xfc, !PT ;  /* 0x0000001a11267812 */ /* 0x000fe200078efcff */
[----:B------:R-:W-:Y:S01]  /*0b70*/  IMAD.HI.U32 R19, R5, R20, RZ ;  /* 0x0000001405137227 */ /* 0x000fe200078e00ff */
[C---:B------:R-:W-:Y:S02]  /*0b80*/  ISETP.GT.U32.AND P4, PT, R2.reuse, R15, PT ;  /* 0x0000000f0200720c */ /* 0x040fe40003f84070 */
[----:B------:R-:W-:Y:S01]  /*0b90*/  IABS R43, R38 ;  /* 0x00000026002b7213 */ /* 0x000fe20000000000 */
[----:B------:R-:W-:Y:S01]  /*0ba0*/  IMAD.MOV R19, RZ, RZ, -R19 ;  /* 0x000000ffff137224 */ /* 0x000fe200078e0a13 */
[----:B------:R-:W-:Y:S01]  /*0bb0*/  LOP3.LUT R40, R17, 0x18, RZ, 0xfc, !PT ;  /* 0x0000001811287812 */ /* 0x000fe200078efcff */
[----:B------:R-:W-:Y:S01]  /*0bc0*/  @!P3 IMAD.MOV R3, RZ, RZ, -R3 ;  /* 0x000000ffff03b224 */ /* 0x000fe200078e0a03 */
[----:B------:R-:W-:Y:S01]  /*0bd0*/  @!P0 LOP3.LUT R3, RZ, R26, RZ, 0x33, !PT ;  /* 0x0000001aff038212 */ /* 0x000fe200078e33ff */
[C---:B------:R-:W-:Y:S01]  /*0be0*/  IMAD R19, R2.reuse, R19, R20 ;  /* 0x0000001302137224 */ /* 0x040fe200078e0214 */
[C---:B------:R-:W-:Y:S01]  /*0bf0*/  ISETP.GT.U32.AND P0, PT, R2.reuse, R18, PT ;  /* 0x000000120200720c */ /* 0x040fe20003f04070 */
[----:B------:R-:W-:Y:S01]  /*0c00*/  IMAD.HI.U32 R20, R5, R22, RZ ;  /* 0x0000001605147227 */ /* 0x000fe200078e00ff */
[----:B------:R-:W-:-:S02]  /*0c10*/  ISETP.GT.U32.AND P3, PT, R2, R13, PT ;  /* 0x0000000d0200720c */ /* 0x000fc40003f64070 */
[----:B------:R-:W-:Y:S01]  /*0c20*/  LOP3.LUT R26, R17, 0x32, RZ, 0xfc, !PT ;  /* 0x00000032111a7812 */ /* 0x000fe200078efcff */
[----:B------:R-:W-:Y:S01]  /*0c30*/  @!P5 IMAD.IADD R16, R16, 0x1, -R2 ;  /* 0x000000011010d824 */ /* 0x000fe200078e0a02 */
[----:B------:R-:W-:Y:S01]  /*0c40*/  ISETP.GE.AND P5, PT, R23, RZ, PT ;  /* 0x000000ff1700720c */ /* 0x000fe20003fa6270 */
[----:B------:R-:W-:Y:S01]  /*0c50*/  IMAD.MOV R23, RZ, RZ, -R20 ;  /* 0x000000ffff177224 */ /* 0x000fe200078e0a14 */
[----:B------:R-:W-:Y:S01]  /*0c60*/  IABS R24, R26 ;  /* 0x0000001a00187213 */ /* 0x000fe20000000000 */
[----:B------:R-:W-:Y:S01]  /*0c70*/  @!P4 IMAD.IADD R15, R15, 0x1, -R2 ;  /* 0x000000010f0fc824 */ /* 0x000fe200078e0a02 */
[C---:B------:R-:W-:Y:S01]  /*0c80*/  ISETP.GT.U32.AND P4, PT, R2.reuse, R19, PT ;  /* 0x000000130200720c */ /* 0x040fe20003f84070 */
[----:B------:R-:W-:Y:S01]  /*0c90*/  IMAD R20, R2, R23, R22 ;  /* 0x0000001702147224 */ /* 0x000fe200078e0216 */
[----:B------:R-:W-:Y:S01]  /*0ca0*/  IABS R22, R29 ;  /* 0x0000001d00167213 */ /* 0x000fe20000000000 */
[----:B------:R-:W-:Y:S01]  /*0cb0*/  @!P6 IMAD.MOV R16, RZ, RZ, -R16 ;  /* 0x000000ffff10e224 */ /* 0x000fe200078e0a10 */
[----:B------:R-:W-:Y:S01]  /*0cc0*/  IABS R45, R40 ;  /* 0x00000028002d7213 */ /* 0x000fe20000000000 */
[--C-:B------:R-:W-:Y:S01]  /*0cd0*/  @!P0 IMAD.IADD R18, R18, 0x1, -R2.reuse ;  /* 0x0000000112128824 */ /* 0x100fe200078e0a02 */
[----:B------:R-:W-:Y:S01]  /*0ce0*/  ISETP.GT.U32.AND P6, PT, R2, R20, PT ;  /* 0x000000140200720c */ /* 0x000fe20003fc4070 */
[----:B------:R-:W-:Y:S01]  /*0cf0*/  @!P3 IMAD.IADD R13, R13, 0x1, -R2 ;  /* 0x000000010d0db824 */ /* 0x000fe200078e0a02 */
[----:B------:R-:W-:Y:S01]  /*0d00*/  ISETP.GE.AND P0, PT, R21, RZ, PT ;  /* 0x000000ff1500720c */ /* 0x000fe20003f06270 */
[----:B------:R-:W-:Y:S01]  /*0d10*/  IMAD.HI.U32 R21, R5, R24, RZ ;  /* 0x0000001805157227 */ /* 0x000fe200078e00ff */
[----:B------:R-:W-:-:S02]  /*0d20*/  ISETP.GE.AND P3, PT, R25, RZ, PT ;  /* 0x000000ff1900720c */ /* 0x000fc40003f66270 */
[----:B------:R-:W-:Y:S01]  /*0d30*/  IABS R25, R28 ;  /* 0x0000001c00197213 */ /* 0x000fe20000000000 */
[----:B------:R-:W-:Y:S01]  /*0d40*/  IMAD.MOV R21, RZ, RZ, -R21 ;  /* 0x000000ffff157224 */ /* 0x000fe200078e0a15 */
[----:B------:R-:W-:Y:S01]  /*0d50*/  LOP3.LUT R44, R17, 0x10, RZ, 0xfc, !PT ;  /* 0x00000010112c7812 */ /* 0x000fe200078efcff */
[----:B------:R-:W-:Y:S01]  /*0d60*/  @!P1 IMAD.MOV R13, RZ, RZ, -R13 ;  /* 0x000000ffff0d9224 */ /* 0x000fe200078e0a0d */
[----:B------:R-:W-:Y:S01]  /*0d70*/  ISETP.GT.U32.AND P1, PT, R2, R18, PT ;  /* 0x000000120200720c */ /* 0x000fe20003f24070 */
[--C-:B------:R-:W-:Y:S01]  /*0d80*/  @!P4 IMAD.IADD R19, R19, 0x1, -R2.reuse ;  /* 0x000000011313c824 */ /* 0x100fe200078e0a02 */
[----:B------:R-:W-:Y:S01]  /*0d90*/  IABS R53, R44 ;  /* 0x0000002c00357213 */ /* 0x000fe20000000000 */
[----:B------:R-:W-:Y:S01]  /*0da0*/  @!P6 IMAD.IADD R20, R20, 0x1, -R2 ;  /* 0x000000011414e824 */ /* 0x000fe200078e0a02 */
[----:B------:R-:W-:Y:S01]  /*0db0*/  LOP3.LUT R46, R17, 0xe, RZ, 0xfc, !PT ;  /* 0x0000000e112e7812 */ /* 0x000fe200078efcff */
[C---:B------:R-:W-:Y:S01]  /*0dc0*/  IMAD R21, R2.reuse, R21, R24 ;  /* 0x0000001502157224 */ /* 0x040fe200078e0218 */
[C---:B------:R-:W-:Y:S01]  /*0dd0*/  ISETP.GT.U32.AND P4, PT, R2.reuse, R19, PT ;  /* 0x000000130200720c */ /* 0x040fe20003f84070 */
[----:B------:R-:W-:Y:S01]  /*0de0*/  IMAD.MOV.U32 R24, RZ, RZ, R22 ;  /* 0x000000ffff187224 */ /* 0x000fe200078e0016 */
[----:B------:R-:W-:Y:S01]  /*0df0*/  ISETP.GT.U32.AND P6, PT, R2, R20, PT ;  /* 0x000000140200720c */ /* 0x000fe20003fc4070 */
[----:B------:R-:W-:Y:S01]  /*0e00*/  IMAD.HI.U32 R22, R5, R25, RZ ;  /* 0x0000001905167227 */ /* 0x000fe200078e00ff */
[----:B------:R-:W-:-:S02]  /*0e10*/  LOP3.LUT R42, R17, 0x12, RZ, 0xfc, !PT ;  /* 0x00000012112a7812 */ /* 0x000fc400078efcff */
[----:B------:R-:W-:Y:S01]  /*0e20*/  IABS R55, R46 ;  /* 0x0000002e00377213 */ /* 0x000fe20000000000 */
[----:B------:R-:W-:Y:S01]  /*0e30*/  IMAD.HI.U32 R23, R5, R24, RZ ;  /* 0x0000001805177227 */ /* 0x000fe200078e00ff */
[----:B------:R-:W-:Y:S02]  /*0e40*/  IABS R51, R42 ;  /* 0x0000002a00337213 */ /* 0x000fe40000000000 */
[C---:B------:R-:W-:Y:S01]  /*0e50*/  LOP3.LUT R48, R17.reuse, 0xc, RZ, 0xfc, !PT ;  /* 0x0000000c11307812 */ /* 0x040fe200078efcff */
[----:B------:R-:W-:Y:S01]  /*0e60*/  IMAD.MOV R23, RZ, RZ, -R23 ;  /* 0x000000ffff177224 */ /* 0x000fe200078e0a17 */
[----:B------:R-:W-:Y:S01]  /*0e70*/  LOP3.LUT R50, R17, 0xa, RZ, 0xfc, !PT ;  /* 0x0000000a11327812 */ /* 0x000fe200078efcff */
[----:B------:R-:W-:Y:S01]  /*0e80*/  @!P1 IMAD.IADD R18, R18, 0x1, -R2 ;  /* 0x0000000112129824 */ /* 0x000fe200078e0a02 */
[----:B------:R-:W-:Y:S01]  /*0e90*/  ISETP.GE.AND P1, PT, R26, RZ, PT ;  /* 0x000000ff1a00720c */ /* 0x000fe20003f26270 */
[----:B------:R-:W-:Y:S01]  /*0ea0*/  IMAD R23, R2, R23, R24 ;  /* 0x0000001702177224 */ /* 0x000fe200078e0218 */
[----:B------:R-:W-:Y:S01]  /*0eb0*/  IABS R26, R30 ;  /* 0x0000001e001a7213 */ /* 0x000fe20000000000 */
[--C-:B------:R-:W-:Y:S01]  /*0ec0*/  @!P4 IMAD.IADD R19, R19, 0x1, -R2.reuse ;  /* 0x000000011313c824 */ /* 0x100fe200078e0a02 */
[----:B------:R-:W-:Y:S01]  /*0ed0*/  ISETP.GE.AND P4, PT, R28, RZ, PT ;  /* 0x000000ff1c00720c */ /* 0x000fe20003f86270 */
[----:B------:R-:W-:Y:S01]  /*0ee0*/  @!P6 IMAD.IADD R20, R20, 0x1, -R2 ;  /* 0x000000011414e824 */ /* 0x000fe200078e0a02 */
[----:B------:R-:W-:Y:S01]  /*0ef0*/  ISETP.GT.U32.AND P6, PT, R2, R23, PT ;  /* 0x000000170200720c */ /* 0x000fe20003fc4070 */
[----:B------:R-:W-:Y:S01]  /*0f00*/  IMAD.MOV R22, RZ, RZ, -R22 ;  /* 0x000000ffff167224 */ /* 0x000fe200078e0a16 */
[----:B------:R-:W-:Y:S01]  /*0f10*/  IABS R28, R32 ;  /* 0x00000020001c7213 */ /* 0x000fe20000000000 */
[----:B------:R-:W-:Y:S01]  /*0f20*/  IMAD.HI.U32 R24, R5, R26, RZ ;  /* 0x0000001a05187227 */ /* 0x000fe200078e00ff */
[----:B------:R-:W-:-:S02]  /*0f30*/  IABS R57, R48 ;  /* 0x0000003000397213 */ /* 0x000fc40000000000 */
[----:B------:R-:W-:Y:S01]  /*0f40*/  IABS R59, R50 ;  /* 0x00000032003b7213 */ /* 0x000fe20000000000 */
[----:B------:R-:W-:Y:S01]  /*0f50*/  @!P5 IMAD.MOV R19, RZ, RZ, -R19 ;  /* 0x000000ffff13d224 */ /* 0x000fe200078e0a13 */
[----:B------:R-:W-:Y:S01]  /*0f60*/  ISETP.GE.AND P5, PT, R29, RZ, PT ;  /* 0x000000ff1d00720c */ /* 0x000fe20003fa6270 */
[----:B------:R-:W-:Y:S01]  /*0f70*/  @!P2 IMAD.MOV R15, RZ, RZ, -R15 ;  /* 0x000000ffff0fa224 */ /* 0x000fe200078e0a0f */
[C---:B------:R-:W-:Y:S01]  /*0f80*/  ISETP.GT.U32.AND P2, PT, R2.reuse, R21, PT ;  /* 0x000000150200720c */ /* 0x040fe20003f44070 */
[----:B------:R-:W-:Y:S01]  /*0f90*/  IMAD R22, R2, R22, R25 ;  /* 0x0000001602167224 */ /* 0x000fe200078e0219 */
[----:B------:R-:W-:Y:S01]  /*0fa0*/  IABS R65, R17 ;  /* 0x0000001100417213 */ /* 0x000fe20000000000 */
[----:B------:R-:W-:Y:S01]  /*0fb0*/  IMAD.MOV R29, RZ, RZ, -R24 ;  /* 0x000000ffff1d7224 */ /* 0x000fe200078e0a18 */
[----:B------:R-:W-:Y:S01]  /*0fc0*/  LOP3.LUT R52, R17, 0x4, RZ, 0xfc, !PT ;  /* 0x0000000411347812 */ /* 0x000fe200078efcff */
[----:B------:R-:W-:-:S03]  /*0fd0*/  IMAD.HI.U32 R25, R5, R28, RZ ;  /* 0x0000001c05197227 */ /* 0x000fc600078e00ff */
[----:B------:R-:W-:Y:S01]  /*0fe0*/  IABS R63, R52 ;  /* 0x00000034003f7213 */ /* 0x000fe20000000000 */
[C---:B------:R-:W-:Y:S01]  /*0ff0*/  IMAD R24, R2.reuse, R29, R26 ;  /* 0x0000001d02187224 */ /* 0x040fe200078e021a */
[----:B------:R-:W-:Y:S01]  /*1000*/  IABS R26, R34 ;  /* 0x00000022001a7213 */ /* 0x000fe20000000000 */
[----:B------:R-:W-:Y:S02]  /*1010*/  IMAD.MOV R25, RZ, RZ, -R25 ;  /* 0x000000ffff197224 */ /* 0x000fe400078e0a19 */
[----:B------:R-:W-:Y:S02]  /*1020*/  @!P6 IMAD.IADD R23, R23, 0x1, -R2 ;  /* 0x000000011717e824 */ /* 0x000fe400078e0a02 */
[C---:B------:R-:W-:Y:S02]  /*1030*/  IMAD R25, R2.reuse, R25, R28 ;  /* 0x0000001902197224 */ /* 0x040fe400078e021c */
[----:B------:R-:W-:Y:S01]  /*1040*/  IMAD.MOV.U32 R28, RZ, RZ, R26 ;  /* 0x000000ffff1c7224 */ /* 0x000fe200078e001a */
[----:B------:R-:W-:Y:S01]  /*1050*/  ISETP.GT.U32.AND P6, PT, R2, R23, PT ;  /* 0x000000170200720c */ /* 0x000fe20003fc4070 */
[----:B------:R-:W-:-:S02]  /*1060*/  @!P2 IMAD.IADD R21, R21, 0x1, -R2 ;  /* 0x000000011515a824 */ /* 0x000fc400078e0a02 */
[----:B------:R-:W-:-:S03]  /*1070*/  IMAD.HI.U32 R26, R5, R28, RZ ;  /* 0x0000001c051a7227 */ /* 0x000fc600078e00ff */
[C---:B------:R-:W-:Y:S01]  /*1080*/  ISETP.GT.U32.AND P2, PT, R2.reuse, R21, PT ;  /* 0x000000150200720c */ /* 0x040fe20003f44070 */
[----:B------:R-:W-:Y:S02]  /*1090*/  IMAD.MOV R29, RZ, RZ, -R26 ;  /* 0x000000ffff1d7224 */ /* 0x000fe400078e0a1a */
[----:B------:R-:W-:Y:S01]  /*10a0*/  @!P3 IMAD.MOV R18, RZ, RZ, -R18 ;  /* 0x000000ffff12b224 */ /* 0x000fe200078e0a12 */
[C---:B------:R-:W-:Y:S01]  /*10b0*/  ISETP.GT.U32.AND P3, PT, R2.reuse, R22, PT ;  /* 0x000000160200720c */ /* 0x040fe20003f64070 */
[C---:B------:R-:W-:Y:S02]  /*10c0*/  IMAD R26, R2.reuse, R29, R28 ;  /* 0x0000001d021a7224 */ /* 0x040fe400078e021c */
[----:B------:R-:W-:Y:S02]  /*10d0*/  @!P6 IMAD.IADD R23, R23, 0x1, -R2 ;  /* 0x000000011717e824 */ /* 0x000fe400078e0a02 */
[----:B------:R-:W-:Y:S01]  /*10e0*/  @!P0 IMAD.MOV R20, RZ, RZ, -R20 ;  /* 0x000000ffff148224 */ /* 0x000fe200078e0a14 */
[C---:B------:R-:W-:Y:S01]  /*10f0*/  ISETP.GT.U32.AND P6, PT, R2.reuse, R26, PT ;  /* 0x0000001a0200720c */ /* 0x040fe20003fc4070 */
[----:B------:R-:W-:Y:S01]  /*1100*/  @!P5 IMAD.MOV R23, RZ, RZ, -R23 ;  /* 0x000000ffff17d224 */ /* 0x000fe200078e0a17 */
[----:B------:R-:W-:Y:S01]  /*1110*/  ISETP.GT.U32.AND P0, PT, R2, R24, PT ;  /* 0x000000180200720c */ /* 0x000fe20003f04070 */
[--C-:B------:R-:W-:Y:S01]  /*1120*/  @!P2 IMAD.IADD R21, R21, 0x1, -R2.reuse ;  /* 0x000000011515a824 */ /* 0x100fe200078e0a02 */
[----:B------:R-:W-:Y:S01]  /*1130*/  ISETP.GE.AND P2, PT, R30, RZ, PT ;  /* 0x000000ff1e00720c */ /* 0x000fe20003f46270 */
[----:B------:R-:W-:Y:S01]  /*1140*/  IMAD R3, R3, UR5, RZ ;  /* 0x0000000503037c24 */ /* 0x000fe2000f8e02ff */
[----:B------:R-:W-:Y:S01]  /*1150*/  IABS R30, R36 ;  /* 0x00000024001e7213 */ /* 0x000fe20000000000 */
[----:B------:R-:W-:Y:S01]  /*1160*/  @!P1 IMAD.MOV R21, RZ, RZ, -R21 ;  /* 0x000000ffff159224 */ /* 0x000fe200078e0a15 */
[----:B------:R-:W-:Y:S01]  /*1170*/  ISETP.GE.AND P1, PT, R32, RZ, PT ;  /* 0x000000ff2000720c */ /* 0x000fe20003f26270 */
[--C-:B------:R-:W-:Y:S01]  /*1180*/  @!P3 IMAD.IADD R22, R22, 0x1, -R2.reuse ;  /* 0x000000011616b824 */ /* 0x100fe200078e0a02 */
[----:B------:R-:W-:Y:S01]  /*1190*/  LOP3.LUT R32, R17, 0x24, RZ, 0xfc, !PT ;  /* 0x0000002411207812 */ /* 0x000fe200078efcff */
[----:B------:R-:W-:Y:S01]  /*11a0*/  IMAD.HI.U32 R28, R5, R30, RZ ;  /* 0x0000001e051c7227 */ /* 0x000fe200078e00ff */
[----:B------:R-:W-:Y:S01]  /*11b0*/  ISETP.GE.AND P5, PT, R36, RZ, PT ;  /* 0x000000ff2400720c */ /* 0x000fe20003fa6270 */
[----:B------:R-:W-:Y:S01]  /*11c0*/  ULDC UR5, c[0x0][0x240] ;  /* 0x0000900000057ab9 */ /* 0x000fe20000000800 */
[----:B------:R-:W-:Y:S01]  /*11d0*/  IABS R33, R32 ;  /* 0x0000002000217213 */ /* 0x000fe20000000000 */
[----:B------:R-:W-:Y:S01]  /*11e0*/  @!P6 IMAD.IADD R26, R26, 0x1, -R2 ;  /* 0x000000011a1ae824 */ /* 0x000fe200078e0a02 */
[----:B------:R-:W-:Y:S01]  /*11f0*/  ISETP.GT.U32.AND P3, PT, R2, R22, PT ;  /* 0x000000160200720c */ /* 0x000fe20003f64070 */
[----:B------:R-:W-:-:S02]  /*1200*/  IMAD.MOV R29, RZ, RZ, -R28 ;  /* 0x000000ffff1d7224 */ /* 0x000fc400078e0a1c */
[----:B------:R-:W-:Y:S01]  /*1210*/  IMAD.HI.U32 R28, R5, R33, RZ ;  /* 0x00000021051c7227 */ /* 0x000fe200078e00ff */
[----:B------:R-:W-:-:S03]  /*1220*/  ISETP.GT.U32.AND P6, PT, R2, R26, PT ;  /* 0x0000001a0200720c */ /* 0x000fc60003fc4070 */
[----:B------:R-:W-:Y:S02]  /*1230*/  IMAD.MOV R28, RZ, RZ, -R28 ;  /* 0x000000ffff1c7224 */ /* 0x000fe400078e0a1c */
[----:B------:R-:W-:Y:S02]  /*1240*/  @!P0 IMAD.IADD R24, R24, 0x1, -R2 ;  /* 0x0000000118188824 */ /* 0x000fe400078e0a02 */
[C---:B------:R-:W-:Y:S01]  /*1250*/  IMAD R33, R2.reuse, R28, R33 ;  /* 0x0000001c02217224 */ /* 0x040fe200078e0221 */
[----:B------:R-:W-:Y:S01]  /*1260*/  LOP3.LUT R28, R17, 0x20, RZ, 0xfc, !PT ;  /* 0x00000020111c7812 */ /* 0x000fe200078efcff */
[C---:B------:R-:W-:Y:S01]  /*1270*/  IMAD R29, R2.reuse, R29, R30 ;  /* 0x0000001d021d7224 */ /* 0x040fe200078e021e */
[----:B------:R-:W-:Y:S01]  /*1280*/  ISETP.GT.U32.AND P0, PT, R2, R24, PT ;  /* 0x000000180200720c */ /* 0x000fe20003f04070 */
[--C-:B------:R-:W-:Y:S01]  /*1290*/  @!P3 IMAD.IADD R22, R22, 0x1, -R2.reuse ;  /* 0x000000011616b824 */ /* 0x100fe200078e0a02 */
[----:B------:R-:W-:Y:S01]  /*12a0*/  ISETP.GT.U32.AND P3, PT, R2, R25, PT ;  /* 0x000000190200720c */ /* 0x000fe20003f64070 */
[----:B------:R-:W-:Y:S01]  /*12b0*/  @!P6 IMAD.IADD R26, R26, 0x1, -R2 ;  /* 0x000000011a1ae824 */ /* 0x000fe200078e0a02 */
[----:B------:R-:W-:Y:S01]  /*12c0*/  ISETP.GT.U32.AND P6, PT, R2, R33, PT ;  /* 0x000000210200720c */ /* 0x000fe20003fc4070 */
[----:B------:R-:W-:-:S04]  /*12d0*/  IMAD.HI.U32 R30, R5, R35, RZ ;  /* 0x00000023051e7227 */ /* 0x000fc800078e00ff */
[----:B------:R-:W-:Y:S02]  /*12e0*/  IMAD.MOV R30, RZ, RZ, -R30 ;  /* 0x000000ffff1e7224 */ /* 0x000fe400078e0a1e */
[----:B------:R-:W-:Y:S02]  /*12f0*/  @!P4 IMAD.MOV R22, RZ, RZ, -R22 ;  /* 0x000000ffff16c224 */ /* 0x000fe400078e0a16 */
[--C-:B------:R-:W-:Y:S01]  /*1300*/  @!P0 IMAD.IADD R24, R24, 0x1, -R2.reuse ;  /* 0x0000000118188824 */ /* 0x100fe200078e0a02 */
[C---:B------:R-:W-:Y:S01]  /*1310*/  ISETP.GT.U32.AND P0, PT, R2.reuse, R29, PT ;  /* 0x0000001d0200720c */ /* 0x040fe20003f04070 */
[----:B------:R-:W-:Y:S01]  /*1320*/  IMAD R35, R2, R30, R35 ;  /* 0x0000001e02237224 */ /* 0x000fe200078e0223 */
[----:B------:R-:W-:Y:S01]  /*1330*/  LOP3.LUT R30, R17, 0x1e, RZ, 0xfc, !PT ;  /* 0x0000001e111e7812 */ /* 0x000fe200078efcff */
[--C-:B------:R-:W-:Y:S02]  /*1340*/  @!P6 IMAD.IADD R33, R33, 0x1, -R2.reuse ;  /* 0x000000012121e824 */ /* 0x100fe400078e0a02 */
[----:B------:R-:W-:Y:S01]  /*1350*/  @!P3 IMAD.IADD R25, R25, 0x1, -R2 ;  /* 0x000000011919b824 */ /* 0x000fe200078e0a02 */
[----:B------:R-:W-:Y:S01]  /*1360*/  ISETP.GE.AND P3, PT, R34, RZ, PT ;  /* 0x000000ff2200720c */ /* 0x000fe20003f66270 */
[----:B------:R-:W-:Y:S01]  /*1370*/  @!P2 IMAD.MOV R24, RZ, RZ, -R24 ;  /* 0x000000ffff18a224 */ /* 0x000fe200078e0a18 */
[----:B------:R-:W-:Y:S01]  /*1380*/  ISETP.GT.U32.AND P6, PT, R2, R33, PT ;  /* 0x000000210200720c */ /* 0x000fe20003fc4070 */
[----:B------:R-:W-:Y:S01]  /*1390*/  IMAD.HI.U32 R34, R5, R43, RZ ;  /* 0x0000002b05227227 */ /* 0x000fe200078e00ff */
[----:B------:R-:W-:-:S02]  /*13a0*/  ISETP.GE.AND P2, PT, R32, RZ, PT ;  /* 0x000000ff2000720c */ /* 0x000fc40003f46270 */
[----:B------:R-:W-:Y:S01]  /*13b0*/  LOP3.LUT R32, R17, 0x1c, RZ, 0xfc, !PT ;  /* 0x0000001c11207812 */ /* 0x000fe200078efcff */
[----:B------:R-:W-:Y:S01]  /*13c0*/  @!P0 IMAD.IADD R29, R29, 0x1, -R2 ;  /* 0x000000011d1d8824 */ /* 0x000fe200078e0a02 */
[----:B------:R-:W-:Y:S01]  /*13d0*/  IABS R39, R30 ;  /* 0x0000001e00277213 */ /* 0x000fe20000000000 */
[----:B------:R-:W-:Y:S01]  /*13e0*/  IMAD.MOV R34, RZ, RZ, -R34 ;  /* 0x000000ffff227224 */ /* 0x000fe200078e0a22 */
[C---:B------:R-:W-:Y:S02]  /*13f0*/  ISETP.GT.U32.AND P4, PT, R2.reuse, R25, PT ;  /* 0x000000190200720c */ /* 0x040fe40003f84070 */
[----:B------:R-:W-:Y:S01]  /*1400*/  ISETP.GT.U32.AND P0, PT, R2, R29, PT ;  /* 0x0000001d0200720c */ /* 0x000fe20003f04070 */
[----:B------:R-:W-:Y:S01]  /*1410*/  @!P3 IMAD.MOV R26, RZ, RZ, -R26 ;  /* 0x000000ffff1ab224 */ /* 0x000fe200078e0a1a */
[----:B------:R-:W-:Y:S01]  /*1420*/  ISETP.GE.AND P3, PT, R30, RZ, PT ;  /* 0x000000ff1e00720c */ /* 0x000fe20003f66270 */
[----:B------:R-:W-:Y:S01]  /*1430*/  @!P6 IMAD.IADD R33, R33, 0x1, -R2 ;  /* 0x000000012121e824 */ /* 0x000fe200078e0a02 */
[----:B------:R-:W-:Y:S01]  /*1440*/  ISETP.GT.U32.AND P6, PT, R2, R35, PT ;  /* 0x000000230200720c */ /* 0x000fe20003fc4070 */
[----:B------:R-:W-:Y:S01]  /*1450*/  IMAD.HI.U32 R30, R5, R39, RZ ;  /* 0x00000027051e7227 */ /* 0x000fe200078e00ff */
[----:B------:R-:W-:-:S03]  /*1460*/  IABS R41, R32 ;  /* 0x0000002000297213 */ /* 0x000fc60000000000 */
[----:B------:R-:W-:Y:S02]  /*1470*/  IMAD.MOV R30, RZ, RZ, -R30 ;  /* 0x000000ffff1e7224 */ /* 0x000fe400078e0a1e */
[--C-:B------:R-:W-:Y:S01]  /*1480*/  @!P4 IMAD.IADD R25, R25, 0x1, -R2.reuse ;  /* 0x000000011919c824 */ /* 0x100fe200078e0a02 */
[----:B------:R-:W-:Y:S01]  /*1490*/  ISETP.GE.AND P4, PT, R37, RZ, PT ;  /* 0x000000ff2500720c */ /* 0x000fe20003f86270 */
[----:B------:R-:W-:Y:S01]  /*14a0*/  @!P0 IMAD.IADD R29, R29, 0x1, -R2 ;  /* 0x000000011d1d8824 */ /* 0x000fe200078e0a02 */
[----:B------:R-:W-:Y:S01]  /*14b0*/  ISETP.GE.AND P0, PT, R32, RZ, PT ;  /* 0x000000ff2000720c */ /* 0x000fe20003f06270 */
[----:B------:R-:W-:Y:S01]  /*14c0*/  IMAD.HI.U32 R32, R5, R41, RZ ;  /* 0x0000002905207227 */ /* 0x000fe200078e00ff */
[----:B------:R-:W-:-:S03]  /*14d0*/  IABS R37, R28 ;  /* 0x0000001c00257213 */ /* 0x000fc60000000000 */
[----:B------:R-:W-:Y:S02]  /*14e0*/  @!P6 IMAD.IADD R35, R35, 0x1, -R2 ;  /* 0x000000012323e824 */ /* 0x000fe400078e0a02 */
[----:B------:R-:W-:Y:S02]  /*14f0*/  IMAD.MOV R32, RZ, RZ, -R32 ;  /* 0x000000ffff207224 */ /* 0x000fe400078e0a20 */
[C---:B------:R-:W-:Y:S01]  /*1500*/  IMAD R39, R2.reuse, R30, R39 ;  /* 0x0000001e02277224 */ /* 0x040fe200078e0227 */
[C---:B------:R-:W-:Y:S01]  /*1510*/  ISETP.GT.U32.AND P6, PT, R2.reuse, R35, PT ;  /* 0x000000230200720c */ /* 0x040fe20003fc4070 */
[C---:B------:R-:W-:Y:S02]  /*1520*/  IMAD R41, R2.reuse, R32, R41 ;  /* 0x0000002002297224 */ /* 0x040fe400078e0229 */
[----:B------:R-:W-:Y:S01]  /*1530*/  @!P2 IMAD.MOV R33, RZ, RZ, -R33 ;  /* 0x000000ffff21a224 */ /* 0x000fe200078e0a21 */
[----:B------:R-:W-:Y:S01]  /*1540*/  ISETP.GT.U32.AND P2, PT, R2, R39, PT ;  /* 0x000000270200720c */ /* 0x000fe20003f44070 */
[----:B------:R-:W-:Y:S01]  /*1550*/  @!P1 IMAD.MOV R25, RZ, RZ, -R25 ;  /* 0x000000ffff199224 */ /* 0x000fe200078e0a19 */
[----:B------:R-:W-:Y:S01]  /*1560*/  ISETP.GE.AND P1, PT, R28, RZ, PT ;  /* 0x000000ff1c00720c */ /* 0x000fe20003f26270 */
[----:B------:R-:W-:-:S04]  /*1570*/  IMAD.HI.U32 R28, R5, R37, RZ ;  /* 0x00000025051c7227 */ /* 0x000fc800078e00ff */
[----:B------:R-:W-:Y:S02]  /*1580*/  IMAD.MOV R36, RZ, RZ, -R28 ;  /* 0x000000ffff247224 */ /* 0x000fe400078e0a1c */
[----:B------:R-:W-:Y:S01]  /*1590*/  @!P6 IMAD.IADD R35, R35, 0x1, -R2 ;  /* 0x000000012323e824 */ /* 0x000fe200078e0a02 */
[C---:B------:R-:W-:Y:S01]  /*15a0*/  ISETP.GT.U32.AND P6, PT, R2.reuse, R41, PT ;  /* 0x000000290200720c */ /* 0x040fe20003fc4070 */
[----:B------:R-:W-:Y:S01]  /*15b0*/  IMAD R43, R2, R34, R43 ;  /* 0x00000022022b7224 */ /* 0x000fe200078e022b */
[----:B------:R-:W-:Y:S01]  /*15c0*/  LOP3.LUT R34, R17, 0x16, RZ, 0xfc, !PT ;  /* 0x0000001611227812 */ /* 0x000fe200078efcff */
[----:B------:R-:W-:-:S03]  /*15d0*/  IMAD.HI.U32 R28, R5, R45, RZ ;  /* 0x0000002d051c7227 */ /* 0x000fc600078e00ff */
[----:B------:R-:W-:Y:S01]  /*15e0*/  IABS R47, R34 ;  /* 0x00000022002f7213 */ /* 0x000fe20000000000 */
[----:B------:R-:W-:Y:S02]  /*15f0*/  @!P2 IMAD.IADD R39, R39, 0x1, -R2 ;  /* 0x000000012727a824 */ /* 0x000fe400078e0a02 */
[C---:B------:R-:W-:Y:S01]  /*1600*/  IMAD R37, R2.reuse, R36, R37 ;  /* 0x0000002402257224 */ /* 0x040fe200078e0225 */
[----:B------:R-:W-:Y:S01]  /*1610*/  LOP3.LUT R36, R17, 0x14, RZ, 0xfc, !PT ;  /* 0x0000001411247812 */ /* 0x000fe200078efcff */
[----:B------:R-:W-:Y:S02]  /*1620*/  IMAD.MOV R28, RZ, RZ, -R28 ;  /* 0x000000ffff1c7224 */ /* 0x000fe400078e0a1c */
[----:B------:R-:W-:Y:S01]  /*1630*/  @!P6 IMAD.IADD R41, R41, 0x1, -R2 ;  /* 0x000000012929e824 */ /* 0x000fe200078e0a02 */
[C---:B------:R-:W-:Y:S01]  /*1640*/  ISETP.GT.U32.AND P6, PT, R2.reuse, R39, PT ;  /* 0x000000270200720c */ /* 0x040fe20003fc4070 */
[C---:B------:R-:W-:Y:S01]  /*1650*/  IMAD R45, R2.reuse, R28, R45 ;  /* 0x0000001c022d7224 */ /* 0x040fe200078e022d */
[----:B------:R-:W-:Y:S01]  /*1660*/  IABS R49, R36 ;  /* 0x0000002400317213 */ /* 0x000fe20000000000 */
[----:B------:R-:W-:Y:S01]  /*1670*/  @!P5 IMAD.MOV R29, RZ, RZ, -R29 ;  /* 0x000000ffff1dd224 */ /* 0x000fe200078e0a1d */
[----:B------:R-:W-:Y:S01]  /*1680*/  ISETP.GT.U32.AND P5, PT, R2, R37, PT ;  /* 0x000000250200720c */ /* 0x000fe20003fa4070 */
[----:B------:R-:W-:-:S04]  /*1690*/  IMAD.HI.U32 R28, R5, R47, RZ ;  /* 0x0000002f051c7227 */ /* 0x000fc800078e00ff */
[----:B------:R-:W-:Y:S02]  /*16a0*/  IMAD.MOV R28, RZ, RZ, -R28 ;  /* 0x000000ffff1c7224 */ /* 0x000fe400078e0a1c */
[----:B------:R-:W-:-:S04]  /*16b0*/  IMAD.HI.U32 R30, R5, R49, RZ ;  /* 0x00000031051e7227 */ /* 0x000fc800078e00ff */
[C---:B------:R-:W-:Y:S02]  /*16c0*/  IMAD R47, R2.reuse, R28, R47 ;  /* 0x0000001c022f7224 */ /* 0x040fe400078e022f */
[--C-:B------:R-:W-:Y:S02]  /*16d0*/  @!P6 IMAD.IADD R39, R39, 0x1, -R2.reuse ;  /* 0x000000012727e824 */ /* 0x100fe400078e0a02 */
[----:B------:R-:W-:Y:S01]  /*16e0*/  @!P5 IMAD.IADD R37, R37, 0x1, -R2 ;  /* 0x000000012525d824 */ /* 0x000fe200078e0a02 */
[C---:B------:R-:W-:Y:S01]  /*16f0*/  ISETP.GT.U32.AND P6, PT, R2.reuse, R47, PT ;  /* 0x0000002f0200720c */ /* 0x040fe20003fc4070 */
[----:B------:R-:W-:Y:S01]  /*1700*/  IMAD.HI.U32 R28, R5, R53, RZ ;  /* 0x00000035051c7227 */ /* 0x000fe200078e00ff */
[C---:B------:R-:W-:Y:S02]  /*1710*/  ISETP.GT.U32.AND P5, PT, R2.reuse, R43, PT ;  /* 0x0000002b0200720c */ /* 0x040fe40003fa4070 */
[----:B------:R-:W-:Y:S01]  /*1720*/  ISETP.GT.U32.AND P2, PT, R2, R37, PT ;  /* 0x000000250200720c */ /* 0x000fe20003f44070 */
[----:B------:R-:W-:-:S02]  /*1730*/  IMAD.MOV R28, RZ, RZ, -R28 ;  /* 0x000000ffff1c7224 */ /* 0x000fc400078e0a1c */
[----:B------:R-:W-:Y:S02]  /*1740*/  @!P3 IMAD.MOV R39, RZ, RZ, -R39 ;  /* 0x000000ffff27b224 */ /* 0x000fe400078e0a27 */
[----:B------:R-:W-:Y:S02]  /*1750*/  IMAD R53, R2, R28, R53 ;  /* 0x0000001c02357224 */ /* 0x000fe400078e0235 */
[----:B------:R-:W-:-:S04]  /*1760*/  IMAD.HI.U32 R28, R5, R55, RZ ;  /* 0x00000037051c7227 */ /* 0x000fc800078e00ff */
[--C-:B------:R-:W-:Y:S01]  /*1770*/  @!P6 IMAD.IADD R47, R47, 0x1, -R2.reuse ;  /* 0x000000012f2fe824 */ /* 0x100fe200078e0a02 */
[C---:B------:R-:W-:Y:S01]  /*1780*/  ISETP.GT.U32.AND P6, PT, R2.reuse, R53, PT ;  /* 0x000000350200720c */ /* 0x040fe20003fc4070 */
[--C-:B------:R-:W-:Y:S01]  /*1790*/  @!P5 IMAD.IADD R43, R43, 0x1, -R2.reuse ;  /* 0x000000012b2bd824 */ /* 0x100fe200078e0a02 */
[C---:B------:R-:W-:Y:S01]  /*17a0*/  ISETP.GT.U32.AND P5, PT, R2.reuse, R41, PT ;  /* 0x000000290200720c */ /* 0x040fe20003fa4070 */
[----:B------:R-:W-:Y:S01]  /*17b0*/  @!P2 IMAD.IADD R37, R37, 0x1, -R2 ;  /* 0x000000012525a824 */ /* 0x000fe200078e0a02 */
[C---:B------:R-:W-:Y:S01]  /*17c0*/  ISETP.GT.U32.AND P3, PT, R2.reuse, R47, PT ;  /* 0x0000002f0200720c */ /* 0x040fe20003f64070 */
[----:B------:R-:W-:Y:S01]  /*17d0*/  IMAD.HI.U32 R32, R5, R51, RZ ;  /* 0x0000003305207227 */ /* 0x000fe200078e00ff */
[----:B------:R-:W-:-:S03]  /*17e0*/  ISETP.GT.U32.AND P2, PT, R2, R45, PT ;  /* 0x0000002d0200720c */ /* 0x000fc60003f44070 */
[----:B------:R-:W-:Y:S01]  /*17f0*/  @!P4 IMAD.MOV R35, RZ, RZ, -R35 ;  /* 0x000000ffff23c224 */ /* 0x000fe200078e0a23 */
[C---:B------:R-:W-:Y:S01]  /*1800*/  ISETP.GT.U32.AND P4, PT, R2.reuse, R43, PT ;  /* 0x0000002b0200720c */ /* 0x040fe20003f84070 */
[----:B------:R-:W-:Y:S02]  /*1810*/  IMAD.MOV R30, RZ, RZ, -R30 ;  /* 0x000000ffff1e7224 */ /* 0x000fe400078e0a1e */
[----:B------:R-:W-:Y:S02]  /*1820*/  IMAD.MOV R28, RZ, RZ, -R28 ;  /* 0x000000ffff1c7224 */ /* 0x000fe400078e0a1c */
[----:B------:R-:W-:Y:S02]  /*1830*/  IMAD.MOV R32, RZ, RZ, -R32 ;  /* 0x000000ffff207224 */ /* 0x000fe400078e0a20 */
[C---:B------:R-:W-:Y:S02]  /*1840*/  IMAD R49, R2.reuse, R30, R49 ;  /* 0x0000001e02317224 */ /* 0x040fe400078e0231 */
[----:B------:R-:W-:-:S02]  /*1850*/  IMAD R55, R2, R28, R55 ;  /* 0x0000001c02377224 */ /* 0x000fc400078e0237 */
[C---:B------:R-:W-:Y:S01]  /*1860*/  IMAD R51, R2.reuse, R32, R51 ;  /* 0x0000002002337224 */ /* 0x040fe200078e0233 */
[----:B------:R-:W-:Y:S01]  /*1870*/  LOP3.LUT R32, R17, 0x2, RZ, 0xfc, !PT ;  /* 0x0000000211207812 */ /* 0x000fe200078efcff */
[--C-:B------:R-:W-:Y:S01]  /*1880*/  @!P5 IMAD.IADD R41, R41, 0x1, -R2.reuse ;  /* 0x000000012929d824 */ /* 0x100fe200078e0a02 */
[C---:B------:R-:W-:Y:S01]  /*1890*/  ISETP.GT.U32.AND P5, PT, R2.reuse, R49, PT ;  /* 0x000000310200720c */ /* 0x040fe20003fa4070 */
[--C-:B------:R-:W-:Y:S01]  /*18a0*/  @!P3 IMAD.IADD R47, R47, 0x1, -R2.reuse ;  /* 0x000000012f2fb824 */ /* 0x100fe200078e0a02 */
[C---:B------:R-:W-:Y:S01]  /*18b0*/  ISETP.GT.U32.AND P3, PT, R2.reuse, R55, PT ;  /* 0x000000370200720c */ /* 0x040fe20003f64070 */
[----:B------:R-:W-:Y:S01]  /*18c0*/  @!P2 IMAD.IADD R45, R45, 0x1, -R2 ;  /* 0x000000012d2da824 */ /* 0x000fe200078e0a02 */
[----:B------:R-:W-:Y:S01]  /*18d0*/  ISETP.GT.U32.AND P2, PT, R2, R51, PT ;  /* 0x000000330200720c */ /* 0x000fe20003f44070 */
[----:B------:R-:W-:-:S04]  /*18e0*/  IMAD.HI.U32 R28, R5, R57, RZ ;  /* 0x00000039051c7227 */ /* 0x000fc800078e00ff */
[----:B------:R-:W-:Y:S01]  /*18f0*/  @!P4 IMAD.IADD R43, R43, 0x1, -R2 ;  /* 0x000000012b2bc824 */ /* 0x000fe200078e0a02 */
[----:B------:R-:W-:Y:S01]  /*1900*/  ISETP.GE.AND P4, PT, R38, RZ, PT ;  /* 0x000000ff2600720c */ /* 0x000fe20003f86270 */
[----:B------:R-:W-:Y:S02]  /*1910*/  IMAD.MOV R28, RZ, RZ, -R28 ;  /* 0x000000ffff1c7224 */ /* 0x000fe400078e0a1c */
[--C-:B------:R-:W-:Y:S01]  /*1920*/  @!P5 IMAD.IADD R49, R49, 0x1, -R2.reuse ;  /* 0x000000013131d824 */ /* 0x100fe200078e0a02 */
[----:B------:R-:W-:Y:S01]  /*1930*/  ISETP.GE.AND P5, PT, R40, RZ, PT ;  /* 0x000000ff2800720c */ /* 0x000fe20003fa6270 */
[C---:B------:R-:W-:Y:S01]  /*1940*/  IMAD R57, R2.reuse, R28, R57 ;  /* 0x0000001c02397224 */ /* 0x040fe200078e0239 */
[----:B------:R-:W-:Y:S01]  /*1950*/  IABS R40, R32 ;  /* 0x0000002000287213 */ /* 0x000fe20000000000 */
[--C-:B------:R-:W-:Y:S02]  /*1960*/  @!P3 IMAD.IADD R55, R55, 0x1, -R2.reuse ;  /* 0x000000013737b824 */ /* 0x100fe400078e0a02 */
[----:B------:R-:W-:Y:S01]  /*1970*/  @!P2 IMAD.IADD R51, R51, 0x1, -R2 ;  /* 0x000000013333a824 */ /* 0x000fe200078e0a02 */
[----:B------:R-:W-:Y:S01]  /*1980*/  ISETP.GT.U32.AND P3, PT, R2, R57, PT ;  /* 0x000000390200720c */ /* 0x000fe20003f64070 */
[----:B------:R-:W-:Y:S01]  /*1990*/  IMAD.HI.U32 R30, R5, R59, RZ ;  /* 0x0000003b051e7227 */ /* 0x000fe200078e00ff */
[----:B------:R-:W-:-:S03]  /*19a0*/  ISETP.GE.AND P2, PT, R34, RZ, PT ;  /* 0x000000ff2200720c */ /* 0x000fc60003f46270 */
[----:B------:R-:W-:Y:S01]  /*19b0*/  @!P0 IMAD.MOV R41, RZ, RZ, -R41 ;  /* 0x000000ffff298224 */ /* 0x000fe200078e0a29 */
[C---:B------:R-:W-:Y:S01]  /*19c0*/  ISETP.GT.U32.AND P0, PT, R2.reuse, R49, PT ;  /* 0x000000310200720c */ /* 0x040fe20003f04070 */
[----:B------:R-:W-:Y:S01]  /*19d0*/  @!P4 IMAD.MOV R43, RZ, RZ, -R43 ;  /* 0x000000ffff2bc224 */ /* 0x000fe200078e0a2b */
[C---:B------:R-:W-:Y:S01]  /*19e0*/  ISETP.GT.U32.AND P4, PT, R2.reuse, R51, PT ;  /* 0x000000330200720c */ /* 0x040fe20003f84070 */
[----:B------:R-:W-:Y:S02]  /*19f0*/  IMAD.MOV R30, RZ, RZ, -R30 ;  /* 0x000000ffff1e7224 */ /* 0x000fe400078e0a1e */
[----:B------:R-:W-:Y:S01]  /*1a00*/  @!P1 IMAD.MOV R37, RZ, RZ, -R37 ;  /* 0x000000ffff259224 */ /* 0x000fe200078e0a25 */
[C---:B------:R-:W-:Y:S01]  /*1a10*/  ISETP.GT.U32.AND P1, PT, R2.reuse, R45, PT ;  /* 0x0000002d0200720c */ /* 0x040fe20003f24070 */
[----:B------:R-:W-:Y:S02]  /*1a20*/  @!P6 IMAD.IADD R53, R53, 0x1, -R2 ;  /* 0x000000013535e824 */ /* 0x000fe400078e0a02 */
[----:B------:R-:W-:-:S02]  /*1a30*/  IMAD R59, R2, R30, R59 ;  /* 0x0000001e023b7224 */ /* 0x000fc400078e023b */
[--C-:B------:R-:W-:Y:S01]  /*1a40*/  @!P3 IMAD.IADD R57, R57, 0x1, -R2.reuse ;  /* 0x000000013939b824 */ /* 0x100fe200078e0a02 */
[C---:B------:R-:W-:Y:S01]  /*1a50*/  ISETP.GT.U32.AND P6, PT, R2.reuse, R53, PT ;  /* 0x000000350200720c */ /* 0x040fe20003fc4070 */
[--C-:B------:R-:W-:Y:S01]  /*1a60*/  @!P0 IMAD.IADD R49, R49, 0x1, -R2.reuse ;  /* 0x0000000131318824 */ /* 0x100fe200078e0a02 */
[----:B------:R-:W-:Y:S01]  /*1a70*/  ISETP.GT.U32.AND P3, PT, R2, R59, PT ;  /* 0x0000003b0200720c */ /* 0x000fe20003f64070 */
[--C-:B------:R-:W-:Y:S01]  /*1a80*/  @!P4 IMAD.IADD R51, R51, 0x1, -R2.reuse ;  /* 0x000000013333c824 */ /* 0x100fe200078e0a02 */
[----:B------:R-:W-:Y:S01]  /*1a90*/  ISETP.GE.AND P0, PT, R42, RZ, PT ;  /* 0x000000ff2a00720c */ /* 0x000fe20003f06270 */
[----:B------:R-:W-:Y:S01]  /*1aa0*/  IMAD.HI.U32 R34, R5, R65, RZ ;  /* 0x0000004105227227 */ /* 0x000fe200078e00ff */
[----:B------:R-:W-:Y:S02]  /*1ab0*/  ISETP.GE.AND P4, PT, R44, RZ, PT ;  /* 0x000000ff2c00720c */ /* 0x000fe40003f86270 */
[----:B------:R-:W-:Y:S01]  /*1ac0*/  LOP3.LUT R42, R17, 0x8, RZ, 0xfc, !PT ;  /* 0x00000008112a7812 */ /* 0x000fe200078efcff */
[----:B------:R-:W-:Y:S01]  /*1ad0*/  @!P1 IMAD.IADD R45, R45, 0x1, -R2 ;  /* 0x000000012d2d9824 */ /* 0x000fe200078e0a02 */
[----:B------:R-:W-:Y:S01]  /*1ae0*/  LOP3.LUT R44, R17, 0x6, RZ, 0xfc, !PT ;  /* 0x00000006112c7812 */ /* 0x000fe200078efcff */
[----:B------:R-:W-:Y:S01]  /*1af0*/  IMAD.MOV R38, RZ, RZ, -R34 ;  /* 0x000000ffff267224 */ /* 0x000fe200078e0a22 */
[----:B------:R-:W-:Y:S01]  /*1b00*/  ISETP.GE.AND P1, PT, R36, RZ, PT ;  /* 0x000000ff2400720c */ /* 0x000fe20003f26270 */
[--C-:B------:R-:W-:Y:S01]  /*1b10*/  @!P6 IMAD.IADD R53, R53, 0x1, -R2.reuse ;  /* 0x000000013535e824 */ /* 0x100fe200078e0a02 */
[----:B------:R-:W-:Y:S01]  /*1b20*/  IABS R36, R42 ;  /* 0x0000002a00247213 */ /* 0x000fe20000000000 */
[----:B------:R-:W-:Y:S01]  /*1b30*/  @!P3 IMAD.IADD R59, R59, 0x1, -R2 ;  /* 0x000000013b3bb824 */ /* 0x000fe200078e0a02 */
[----:B------:R-:W-:Y:S01]  /*1b40*/  IABS R61, R44 ;  /* 0x0000002c003d7213 */ /* 0x000fe20000000000 */
[----:B------:R-:W-:Y:S01]  /*1b50*/  IMAD.HI.U32 R30, R5, R63, RZ ;  /* 0x0000003f051e7227 */ /* 0x000fe200078e00ff */
[----:B------:R-:W-:-:S02]  /*1b60*/  ISETP.GE.AND P6, PT, R17, RZ, PT ;  /* 0x000000ff1100720c */ /* 0x000fc40003fc6270 */
[----:B------:R-:W-:Y:S01]  /*1b70*/  ISETP.GT.U32.AND P3, PT, R2, R55, PT ;  /* 0x000000370200720c */ /* 0x000fe20003f64070 */
[----:B------:R-:W-:-:S04]  /*1b80*/  IMAD.HI.U32 R17, R5, R36, RZ ;  /* 0x0000002405117227 */ /* 0x000fc800078e00ff */
[----:B------:R-:W-:-:S04]  /*1b90*/  IMAD.HI.U32 R28, R5, R61, RZ ;  /* 0x0000003d051c7227 */ /* 0x000fc800078e00ff */
[----:B------:R-:W-:Y:S02]  /*1ba0*/  IMAD.MOV.U32 R34, RZ, RZ, R40 ;  /* 0x000000ffff227224 */ /* 0x000fe400078e0028 */
[----:B------:R-:W-:Y:S01]  /*1bb0*/  @!P5 IMAD.MOV R45, RZ, RZ, -R45 ;  /* 0x000000ffff2dd224 */ /* 0x000fe200078e0a2d */
[C---:B------:R-:W-:Y:S01]  /*1bc0*/  ISETP.GT.U32.AND P5, PT, R2.reuse, R59, PT ;  /* 0x0000003b0200720c */ /* 0x040fe20003fa4070 */
[----:B------:R-:W-:Y:S01]  /*1bd0*/  @!P2 IMAD.MOV R47, RZ, RZ, -R47 ;  /* 0x000000ffff2fa224 */ /* 0x000fe200078e0a2f */
[----:B------:R-:W-:Y:S01]  /*1be0*/  ISETP.GT.U32.AND P2, PT, R2, R57, PT ;  /* 0x000000390200720c */ /* 0x000fe20003f44070 */
[----:B------:R-:W-:Y:S02]  /*1bf0*/  IMAD.MOV R17, RZ, RZ, -R17 ;  /* 0x000000ffff117224 */ /* 0x000fe400078e0a11 */
[----:B------:R-:W-:Y:S02]  /*1c00*/  IMAD.MOV R28, RZ, RZ, -R28 ;  /* 0x000000ffff1c7224 */ /* 0x000fe400078e0a1c */
[----:B------:R-:W-:-:S02]  /*1c10*/  IMAD.MOV R30, RZ, RZ, -R30 ;  /* 0x000000ffff1e7224 */ /* 0x000fc400078e0a1e */
[----:B------:R-:W-:-:S04]  /*1c20*/  IMAD.HI.U32 R5, R5, R34, RZ ;  /* 0x0000002205057227 */ /* 0x000fc800078e00ff */
[C---:B------:R-:W-:Y:S02]  /*1c30*/  IMAD R17, R2.reuse, R17, R36 ;  /* 0x0000001102117224 */ /* 0x040fe400078e0224 */
[C---:B------:R-:W-:Y:S01]  /*1c40*/  IMAD R61, R2.reuse, R28, R61 ;  /* 0x0000001c023d7224 */ /* 0x040fe200078e023d */
[----:B------:R-:W-:Y:S01]  /*1c50*/  SHF.R.S32.HI R28, RZ, 0x2, R0 ;  /* 0x00000002ff1c7819 */ /* 0x000fe20000011400 */
[C---:B------:R-:W-:Y:S02]  /*1c60*/  IMAD R63, R2.reuse, R30, R63 ;  /* 0x0000001e023f7224 */ /* 0x040fe400078e023f */
[----:B------:R-:W-:Y:S01]  /*1c70*/  IMAD R65, R2, R38, R65 ;  /* 0x0000002602417224 */ /* 0x000fe200078e0241 */
[----:B------:R-:W-:Y:S01]  /*1c80*/  SGXT R28, R28, 0x1 ;  /* 0x000000011c1c781a */ /* 0x000fe20000000200 */
[----:B------:R-:W-:Y:S01]  /*1c90*/  IMAD.MOV R5, RZ, RZ, -R5 ;  /* 0x000000ffff057224 */ /* 0x000fe200078e0a05 */
[----:B------:R-:W0:Y:S01]  /*1ca0*/  LDC R30, c[0x0][0x238] ;  /* 0x00008e00ff1e7b82 */ /* 0x000e220000000800 */
[----:B------:R-:W-:Y:S01]  /*1cb0*/  @!P1 IMAD.MOV R49, RZ, RZ, -R49 ;  /* 0x000000ffff319224 */ /* 0x000fe200078e0a31 */
[C---:B------:R-:W-:Y:S01]  /*1cc0*/  ISETP.GT.U32.AND P1, PT, R2.reuse, R17, PT ;  /* 0x000000110200720c */ /* 0x040fe20003f24070 */
[----:B------:R-:W-:Y:S01]  /*1cd0*/  @!P0 IMAD.MOV R51, RZ, RZ, -R51 ;  /* 0x000000ffff338224 */ /* 0x000fe200078e0a33 */
[C---:B------:R-:W-:Y:S01]  /*1ce0*/  ISETP.GT.U32.AND P0, PT, R2.reuse, R61, PT ;  /* 0x0000003d0200720c */ /* 0x040fe20003f04070 */
[----:B------:R-:W-:Y:S01]  /*1cf0*/  @!P4 IMAD.MOV R53, RZ, RZ, -R53 ;  /* 0x000000ffff35c224 */ /* 0x000fe200078e0a35 */
[C---:B------:R-:W-:Y:S01]  /*1d00*/  ISETP.GT.U32.AND P4, PT, R2.reuse, R65, PT ;  /* 0x000000410200720c */ /* 0x040fe20003f84070 */
[----:B------:R-:W-:Y:S01]  /*1d10*/  IMAD R5, R2, R5, R34 ;  /* 0x0000000502057224 */ /* 0x000fe200078e0222 */
[----:B------:R-:W-:Y:S01]  /*1d20*/  LOP3.LUT R67, R28, 0x90, RZ, 0xc0, !PT ;  /* 0x000000901c437812 */ /* 0x000fe200078ec0ff */
[--C-:B------:R-:W-:Y:S01]  /*1d30*/  @!P3 IMAD.IADD R55, R55, 0x1, -R2.reuse ;  /* 0x000000013737b824 */ /* 0x100fe200078e0a02 */
[----:B------:R-:W-:Y:S01]  /*1d40*/  ISETP.GT.U32.AND P3, PT, R2, R63, PT ;  /* 0x0000003f0200720c */ /* 0x000fe20003f64070 */
[--C-:B------:R-:W-:Y:S01]  /*1d50*/  @!P2 IMAD.IADD R57, R57, 0x1, -R2.reuse ;  /* 0x000000013939a824 */ /* 0x100fe200078e0a02 */
[----:B------:R-:W-:Y:S01]  /*1d60*/  ISETP.GE.AND P2, PT, R46, RZ, PT ;  /* 0x000000ff2e00720c */ /* 0x000fe20003f46270 */
[--C-:B------:R-:W-:Y:S01]  /*1d70*/  @!P5 IMAD.IADD R59, R59, 0x1, -R2.reuse ;  /* 0x000000013b3bd824 */ /* 0x100fe200078e0a02 */
[----:B------:R-:W-:Y:S01]  /*1d80*/  ISETP.GT.U32.AND P5, PT, R2, R5, PT ;  /* 0x000000050200720c */ /* 0x000fe20003fa4070 */
[--C-:B------:R-:W-:Y:S01]  /*1d90*/  @!P1 IMAD.IADD R17, R17, 0x1, -R2.reuse ;  /* 0x0000000111119824 */ /* 0x100fe200078e0a02 */
[----:B------:R-:W-:Y:S01]  /*1da0*/  ISETP.GE.AND P1, PT, R48, RZ, PT ;  /* 0x000000ff3000720c */ /* 0x000fe20003f26270 */
[--C-:B------:R-:W-:Y:S01]  /*1db0*/  @!P0 IMAD.IADD R61, R61, 0x1, -R2.reuse ;  /* 0x000000013d3d8824 */ /* 0x100fe200078e0a02 */
[----:B------:R-:W-:Y:S01]  /*1dc0*/  ISETP.GE.AND P0, PT, R50, RZ, PT ;  /* 0x000000ff3200720c */ /* 0x000fe20003f06270 */
[----:B------:R-:W-:Y:S01]  /*1dd0*/  @!P4 IMAD.IADD R65, R65, 0x1, -R2 ;  /* 0x000000014141c824 */ /* 0x000fe200078e0a02 */
[----:B------:R-:W-:Y:S01]  /*1de0*/  ISETP.GT.U32.AND P4, PT, R2, R17, PT ;  /* 0x000000110200720c */ /* 0x000fe20003f84070 */
[----:B------:R-:W-:Y:S01]  /*1df0*/  IMAD.SHL.U32 R0, R0, 0x10, RZ ;  /* 0x0000001000007824 */ /* 0x000fe200078e00ff */
[----:B------:R-:W-:Y:S01]  /*1e00*/  LOP3.LUT R67, R67, 0x60, R10, 0xf8, !PT ;  /* 0x0000006043437812 */ /* 0x000fe200078ef80a */
[--C-:B------:R-:W-:Y:S01]  /*1e10*/  @!P3 IMAD.IADD R63, R63, 0x1, -R2.reuse ;  /* 0x000000013f3fb824 */ /* 0x100fe200078e0a02 */
[C---:B------:R-:W-:Y:S01]  /*1e20*/  ISETP.GT.U32.AND P3, PT, R2.reuse, R61, PT ;  /* 0x0000003d0200720c */ /* 0x040fe20003f64070 */
[----:B------:R-:W-:Y:S01]  /*1e30*/  @!P2 IMAD.MOV R55, RZ, RZ, -R55 ;  /* 0x000000ffff37a224 */ /* 0x000fe200078e0a37 */
[C---:B------:R-:W-:Y:S01]  /*1e40*/  ISETP.GT.U32.AND P2, PT, R2.reuse, R65, PT ;  /* 0x000000410200720c */ /* 0x040fe20003f44070 */
[----:B------:R-:W-:Y:S01]  /*1e50*/  @!P5 IMAD.IADD R5, R5, 0x1, -R2 ;  /* 0x000000010505d824 */ /* 0x000fe200078e0a02 */
[C---:B------:R-:W-:Y:S01]  /*1e60*/  ISETP.GT.U32.AND P5, PT, R2.reuse, R63, PT ;  /* 0x0000003f0200720c */ /* 0x040fe20003fa4070 */
[----:B------:R-:W-:Y:S01]  /*1e70*/  @!P1 IMAD.MOV R57, RZ, RZ, -R57 ;  /* 0x000000ffff399224 */ /* 0x000fe200078e0a39 */
[----:B------:R-:W-:Y:S01]  /*1e80*/  LOP3.LUT R67, R67, 0x10, R4, 0x78, !PT ;  /* 0x0000001043437812 */ /* 0x000fe200078e7804 */
[----:B------:R-:W-:Y:S01]  /*1e90*/  @!P0 IMAD.MOV R59, RZ, RZ, -R59 ;  /* 0x000000ffff3b8224 */ /* 0x000fe200078e0a3b */
[----:B------:R-:W-:Y:S01]  /*1ea0*/  ISETP.GT.U32.AND P1, PT, R2, R5, PT ;  /* 0x000000050200720c */ /* 0x000fe20003f24070 */
[----:B------:R-:W-:Y:S01]  /*1eb0*/  @!P4 IMAD.IADD R17, R17, 0x1, -R2 ;  /* 0x000000011111c824 */ /* 0x000fe200078e0a02 */
[----:B------:R-:W-:-:S02]  /*1ec0*/  ISETP.GE.AND P4, PT, R42, RZ, PT ;  /* 0x000000ff2a00720c */ /* 0x000fc40003f86270 */
[----:B------:R-:W-:Y:S01]  /*1ed0*/  LEA R82, P0, R3, UR8, 0x1 ;  /* 0x0000000803527c11 */ /* 0x000fe2000f8008ff */
[--C-:B------:R-:W-:Y:S01]  /*1ee0*/  @!P3 IMAD.IADD R61, R61, 0x1, -R2.reuse ;  /* 0x000000013d3db824 */ /* 0x100fe200078e0a02 */
[----:B------:R-:W-:Y:S01]  /*1ef0*/  ISETP.GE.AND P3, PT, R44, RZ, PT ;  /* 0x000000ff2c00720c */ /* 0x000fe20003f66270 */
[--C-:B------:R-:W-:Y:S01]  /*1f00*/  @!P2 IMAD.IADD R65, R65, 0x1, -R2.reuse ;  /* 0x000000014141a824 */ /* 0x100fe200078e0a02 */
[----:B------:R-:W-:Y:S01]  /*1f10*/  ISETP.GE.AND P2, PT, R52, RZ, PT ;  /* 0x000000ff3400720c */ /* 0x000fe20003f46270 */
[--C-:B------:R-:W-:Y:S01]  /*1f20*/  @!P5 IMAD.IADD R63, R63, 0x1, -R2.reuse ;  /* 0x000000013f3fd824 */ /* 0x100fe200078e0a02 */
[----:B------:R-:W-:Y:S01]  /*1f30*/  ISETP.GE.AND P5, PT, R32, RZ, PT ;  /* 0x000000ff2000720c */ /* 0x000fe20003fa6270 */
[----:B------:R-:W-:Y:S01]  /*1f40*/  @!P6 IMAD.MOV R65, RZ, RZ, -R65 ;  /* 0x000000ffff41e224 */ /* 0x000fe200078e0a41 */
[----:B------:R-:W-:Y:S01]  /*1f50*/  LEA.HI.X.SX32 R83, R3, UR9, 0x1, P0 ;  /* 0x0000000903537c11 */ /* 0x000fe200080f0eff */
[----:B------:R-:W-:Y:S01]  /*1f60*/  @!P1 IMAD.IADD R5, R5, 0x1, -R2 ;  /* 0x0000000105059824 */ /* 0x000fe200078e0a02 */
[----:B------:R-:W-:Y:S01]  /*1f70*/  ISETP.NE.AND P1, PT, R27, RZ, PT ;  /* 0x000000ff1b00720c */ /* 0x000fe20003f25270 */
[----:B------:R-:W-:Y:S01]  /*1f80*/  @!P4 IMAD.MOV R17, RZ, RZ, -R17 ;  /* 0x000000ffff11c224 */ /* 0x000fe200078e0a11 */
[----:B------:R-:W-:Y:S01]  /*1f90*/  LOP3.LUT R2, RZ, R27, RZ, 0x33, !PT ;  /* 0x0000001bff027212 */ /* 0x000fe200078e33ff */
[----:B------:R-:W-:Y:S01]  /*1fa0*/  ULDC.64 UR8, c[0x0][0x218] ;  /* 0x0000860000087ab9 */ /* 0x000fe20000000a00 */
[----:B------:R-:W1:Y:S01]  /*1fb0*/  LDC R27, c[0x0][0x23c] ;  /* 0x00008f00ff1b7b82 */ /* 0x000e620000000800 */
[----:B------:R-:W-:Y:S01]  /*1fc0*/  @!P3 IMAD.MOV R61, RZ, RZ, -R61 ;  /* 0x000000ffff3db224 */ /* 0x000fe200078e0a3d */
[C---:B------:R-:W-:Y:S01]  /*1fd0*/  SEL R21, R2.reuse, R21, !P1 ;  /* 0x0000001502157207 */ /* 0x040fe20004800000 */
[----:B------:R-:W-:Y:S01]  /*1fe0*/  @!P2 IMAD.MOV R63, RZ, RZ, -R63 ;  /* 0x000000ffff3fa224 */ /* 0x000fe200078e0a3f */
[C---:B------:R-:W-:Y:S01]  /*1ff0*/  SEL R13, R2.reuse, R13, !P1 ;  /* 0x0000000d020d7207 */ /* 0x040fe20004800000 */
[----:B------:R-:W-:Y:S01]  /*2000*/  @!P5 IMAD.MOV R5, RZ, RZ, -R5 ;  /* 0x000000ffff05d224 */ /* 0x000fe200078e0a05 */
[C---:B------:R-:W-:Y:S01]  /*2010*/  SEL R16, R2.reuse, R16, !P1 ;  /* 0x0000001002107207 */ /* 0x040fe20004800000 */
[----:B------:R-:W-:Y:S01]  /*2020*/  IMAD R21, R21, UR5, RZ ;  /* 0x0000000515157c24 */ /* 0x000fe2000f8e02ff */
[C---:B------:R-:W-:Y:S01]  /*2030*/  SEL R15, R2.reuse, R15, !P1 ;  /* 0x0000000f020f7207 */ /* 0x040fe20004800000 */
[----:B------:R-:W-:Y:S01]  /*2040*/  IMAD R13, R13, UR5, RZ ;  /* 0x000000050d0d7c24 */ /* 0x000fe2000f8e02ff */
[----:B------:R-:W-:Y:S01]  /*2050*/  SEL R18, R2, R18, !P1 ;  /* 0x0000001202127207 */ /* 0x000fe20004800000 */
        /* <DEDUP_REMOVED lines=53> */
[----:B------:R-:W-:Y:S01]  /*23b0*/  SEL R2, R2, R65, !P1 ;  /* 0x0000004102027207 */ /* 0x000fe20004800000 */
[----:B------:R-:W-:Y:S01]  /*23c0*/  IMAD R63, R63, UR5, RZ ;  /* 0x000000053f3f7c24 */ /* 0x000fe2000f8e02ff */
[----:B------:R-:W-:Y:S01]  /*23d0*/  LEA R116, P5, R21, UR8, 0x1 ;  /* 0x0000000815747c11 */ /* 0x000fe2000f8a08ff */
[----:B------:R-:W-:Y:S01]  /*23e0*/  IMAD R89, R5, UR5, RZ ;  /* 0x0000000505597c24 */ /* 0x000fe2000f8e02ff */
[----:B------:R-:W-:Y:S01]  /*23f0*/  LEA R4, P4, R13, UR8, 0x1 ;  /* 0x000000080d047c11 */ /* 0x000fe2000f8808ff */
[----:B------:R-:W-:Y:S01]  /*2400*/  IMAD R79, R2, UR5, RZ ;  /* 0x00000005024f7c24 */ /* 0x000fe2000f8e02ff */
[----:B------:R-:W-:Y:S01]  /*2410*/  LEA R2, P3, R16, UR8, 0x1 ;  /* 0x0000000810027c11 */ /* 0x000fe2000f8608ff */
[----:B------:R-:W-:Y:S01]  /*2420*/  ULDC UR5, c[0x0][0x230] ;  /* 0x00008c0000057ab9 */ /* 0x000fe20000000800 */
[----:B------:R-:W-:-:S02]  /*2430*/  LEA R106, P2, R15, UR8, 0x1 ;  /* 0x000000080f6a7c11 */ /* 0x000fc4000f8408ff */
[----:B------:R-:W-:Y:S02]  /*2440*/  LEA R118, P1, R18, UR8, 0x1 ;  /* 0x0000000812767c11 */ /* 0x000fe4000f8208ff */
[----:B------:R-:W-:Y:S01]  /*2450*/  LEA.HI.X.SX32 R117, R21, UR9, 0x1, P5 ;  /* 0x0000000915757c11 */ /* 0x000fe2000a8f0eff */
[----:B-1----:R-:W-:Y:S01]  /*2460*/  IMAD.SHL.U32 R21, R27, 0x40, RZ ;  /* 0x000000401b157824 */ /* 0x002fe200078e00ff */
[----:B------:R-:W-:Y:S02]  /*2470*/  LEA R110, P5, R33, UR8, 0x1 ;  /* 0x00000008216e7c11 */ /* 0x000fe4000f8a08ff */
[----:B------:R-:W-:Y:S02]  /*2480*/  LEA.HI.X.SX32 R5, R13, UR9, 0x1, P4 ;  /* 0x000000090d057c11 */ /* 0x000fe4000a0f0eff */
[----:B------:R-:W-:Y:S02]  /*2490*/  LEA.HI.X.SX32 R3, R16, UR9, 0x1, P3 ;  /* 0x0000000910037c11 */ /* 0x000fe400098f0eff */
[----:B------:R-:W-:-:S02]  /*24a0*/  LEA.HI.X.SX32 R107, R15, UR9, 0x1, P2 ;  /* 0x000000090f6b7c11 */ /* 0x000fc400090f0eff */
[----:B------:R-:W-:Y:S02]  /*24b0*/  LEA.HI.X.SX32 R119, R18, UR9, 0x1, P1 ;  /* 0x0000000912777c11 */ /* 0x000fe400088f0eff */
[----:B------:R-:W-:Y:S02]  /*24c0*/  LEA R36, P0, R19, UR8, 0x1 ;  /* 0x0000000813247c11 */ /* 0x000fe4000f8008ff */
[----:B------:R-:W-:Y:S02]  /*24d0*/  LEA R122, P6, R20, UR8, 0x1 ;  /* 0x00000008147a7c11 */ /* 0x000fe4000f8c08ff */
[----:B------:R-:W-:Y:S02]  /*24e0*/  LEA R124, P4, R22, UR8, 0x1 ;  /* 0x00000008167c7c11 */ /* 0x000fe4000f8808ff */
[----:B------:R-:W-:Y:S02]  /*24f0*/  LEA R120, P3, R23, UR8, 0x1 ;  /* 0x0000000817787c11 */ /* 0x000fe4000f8608ff */
[----:B------:R-:W-:-:S02]  /*2500*/  LEA R112, P2, R24, UR8, 0x1 ;  /* 0x0000000818707c11 */ /* 0x000fc4000f8408ff */
[----:B------:R-:W-:Y:S02]  /*2510*/  LEA R38, P1, R25, UR8, 0x1 ;  /* 0x0000000819267c11 */ /* 0x000fe4000f8208ff */
[----:B------:R-:W-:Y:S02]  /*2520*/  LEA.HI.X.SX32 R111, R33, UR9, 0x1, P5 ;  /* 0x00000009216f7c11 */ /* 0x000fe4000a8f0eff */
[----:B------:R-:W-:Y:S02]  /*2530*/  LEA R94, P5, R47, UR8, 0x1 ;  /* 0x000000082f5e7c11 */ /* 0x000fe4000f8a08ff */
[----:B------:R-:W-:Y:S02]  /*2540*/  LEA.HI.X.SX32 R37, R19, UR9, 0x1, P0 ;  /* 0x0000000913257c11 */ /* 0x000fe400080f0eff */
[----:B------:R-:W-:Y:S01]  /*2550*/  LEA.HI.X.SX32 R123, R20, UR9, 0x1, P6 ;  /* 0x00000009147b7c11 */ /* 0x000fe2000b0f0eff */
[----:B------:R-:W-:Y:S01]  /*2560*/  IMAD R20, R8, R27, RZ ;  /* 0x0000001b08147224 */ /* 0x000fe200078e02ff */
[----:B------:R-:W-:Y:S01]  /*2570*/  LEA.HI.X.SX32 R125, R22, UR9, 0x1, P4 ;  /* 0x00000009167d7c11 */ /* 0x000fe2000a0f0eff */
[----:B0-----:R-:W-:Y:S01]  /*2580*/  IMAD.SHL.U32 R22, R30, 0x40, RZ ;  /* 0x000000401e167824 */ /* 0x001fe200078e00ff */
[----:B------:R-:W-:Y:S01]  /*2590*/  LEA.HI.X.SX32 R121, R23, UR9, 0x1, P3 ;  /* 0x0000000917797c11 */ /* 0x000fe200098f0eff */
[-C--:B------:R-:W-:Y:S01]  /*25a0*/  IMAD R23, R14, R30.reuse, RZ ;  /* 0x0000001e0e177224 */ /* 0x080fe200078e02ff */
[----:B------:R-:W-:Y:S01]  /*25b0*/  LEA.HI.X.SX32 R113, R24, UR9, 0x1, P2 ;  /* 0x0000000918717c11 */ /* 0x000fe200090f0eff */
[----:B------:R-:W-:Y:S01]  /*25c0*/  IMAD R24, R12, R30, RZ ;  /* 0x0000001e0c187224 */ /* 0x000fe200078e02ff */
[----:B------:R-:W-:-:S02]  /*25d0*/  LEA.HI.X.SX32 R39, R25, UR9, 0x1, P1 ;  /* 0x0000000919277c11 */ /* 0x000fc400088f0eff */
[----:B------:R-:W-:Y:S02]  /*25e0*/  LEA R114, P0, R26, UR8, 0x1 ;  /* 0x000000081a727c11 */ /* 0x000fe4000f8008ff */
[----:B------:R-:W-:Y:S02]  /*25f0*/  LEA R108, P6, R29, UR8, 0x1 ;  /* 0x000000081d6c7c11 */ /* 0x000fe4000f8c08ff */
[----:B------:R-:W-:Y:S02]  /*2600*/  LEA R100, P4, R35, UR8, 0x1 ;  /* 0x0000000823647c11 */ /* 0x000fe4000f8808ff */
[----:B------:R-:W-:Y:S02]  /*2610*/  LEA R102, P3, R103, UR8, 0x1 ;  /* 0x0000000867667c11 */ /* 0x000fe4000f8608ff */
[----:B------:R-:W-:Y:S02]  /*2620*/  LEA R104, P2, R105, UR8, 0x1 ;  /* 0x0000000869687c11 */ /* 0x000fe4000f8408ff */
[----:B------:R-:W-:-:S02]  /*2630*/  LEA R96, P1, R41, UR8, 0x1 ;  /* 0x0000000829607c11 */ /* 0x000fc4000f8208ff */
[----:B------:R-:W-:Y:S02]  /*2640*/  LEA.HI.X.SX32 R95, R47, UR9, 0x1, P5 ;  /* 0x000000092f5f7c11 */ /* 0x000fe4000a8f0eff */
[----:B------:R-:W-:Y:S02]  /*2650*/  LEA R84, P5, R17, UR8, 0x1 ;  /* 0x0000000811547c11 */ /* 0x000fe4000f8a08ff */
[----:B------:R-:W-:Y:S02]  /*2660*/  LEA.HI.X.SX32 R115, R26, UR9, 0x1, P0 ;  /* 0x000000091a737c11 */ /* 0x000fe400080f0eff */
[----:B------:R-:W-:Y:S02]  /*2670*/  LEA.HI.X.SX32 R109, R29, UR9, 0x1, P6 ;  /* 0x000000091d6d7c11 */ /* 0x000fe4000b0f0eff */
[----:B------:R-:W-:Y:S02]  /*2680*/  LEA.HI.X.SX32 R101, R35, UR9, 0x1, P4 ;  /* 0x0000000923657c11 */ /* 0x000fe4000a0f0eff */
[----:B------:R-:W-:-:S02]  /*2690*/  LEA.HI.X.SX32 R103, R103, UR9, 0x1, P3 ;  /* 0x0000000967677c11 */ /* 0x000fc400098f0eff */
[----:B------:R-:W-:Y:S02]  /*26a0*/  LEA.HI.X.SX32 R105, R105, UR9, 0x1, P2 ;  /* 0x0000000969697c11 */ /* 0x000fe400090f0eff */
[----:B------:R-:W-:Y:S02]  /*26b0*/  LEA.HI.X.SX32 R97, R41, UR9, 0x1, P1 ;  /* 0x0000000929617c11 */ /* 0x000fe400088f0eff */
[----:B------:R-:W-:Y:S02]  /*26c0*/  LEA R98, P0, R43, UR8, 0x1 ;  /* 0x000000082b627c11 */ /* 0x000fe4000f8008ff */
[----:B------:R-:W-:Y:S02]  /*26d0*/  LEA R92, P6, R45, UR8, 0x1 ;  /* 0x000000082d5c7c11 */ /* 0x000fe4000f8c08ff */
[----:B------:R-:W-:Y:S02]  /*26e0*/  LEA R90, P4, R49, UR8, 0x1 ;  /* 0x00000008315a7c11 */ /* 0x000fe4000f8808ff */
[----:B------:R-:W-:-:S02]  /*26f0*/  LEA R72, P3, R51, UR8, 0x1 ;  /* 0x0000000833487c11 */ /* 0x000fc4000f8608ff */
[----:B------:R-:W-:Y:S02]  /*2700*/  LEA R68, P2, R53, UR8, 0x1 ;  /* 0x0000000835447c11 */ /* 0x000fe4000f8408ff */
[----:B------:R-:W-:Y:S02]  /*2710*/  LEA R74, P1, R55, UR8, 0x1 ;  /* 0x00000008374a7c11 */ /* 0x000fe4000f8208ff */
[----:B------:R-:W-:Y:S02]  /*2720*/  LEA.HI.X.SX32 R85, R17, UR9, 0x1, P5 ;  /* 0x0000000911557c11 */ /* 0x000fe4000a8f0eff */
[C---:B------:R-:W-:Y:S02]  /*2730*/  LOP3.LUT R15, R12.reuse, 0x10, RZ, 0xfc, !PT ;  /* 0x000000100c0f7812 */ /* 0x040fe400078efcff */
[C---:B------:R-:W-:Y:S02]  /*2740*/  LOP3.LUT R16, R12.reuse, 0x18, RZ, 0xfc, !PT ;  /* 0x000000180c107812 */ /* 0x040fe400078efcff */
[C---:B------:R-:W-:Y:S01]  /*2750*/  LOP3.LUT R17, R12.reuse, 0x20, RZ, 0xfc, !PT ;  /* 0x000000200c117812 */ /* 0x040fe200078efcff */
[-C--:B------:R-:W-:Y:S01]  /*2760*/  IMAD R29, R15, R30.reuse, RZ ;  /* 0x0000001e0f1d7224 */ /* 0x080fe200078e02ff */
[----:B------:R-:W-:Y:S01]  /*2770*/  LOP3.LUT R18, R12, 0x28, RZ, 0xfc, !PT ;  /* 0x000000280c127812 */ /* 0x000fe200078efcff */
[-C--:B------:R-:W-:Y:S01]  /*2780*/  IMAD R28, R16, R30.reuse, RZ ;  /* 0x0000001e101c7224 */ /* 0x080fe200078e02ff */
[----:B------:R-:W-:Y:S01]  /*2790*/  LOP3.LUT R19, R12, 0x30, RZ, 0xfc, !PT ;  /* 0x000000300c137812 */ /* 0x000fe200078efcff */
[-C--:B------:R-:W-:Y:S01]  /*27a0*/  IMAD R27, R17, R30.reuse, RZ ;  /* 0x0000001e111b7224 */ /* 0x080fe200078e02ff */
[----:B------:R-:W-:Y:S01]  /*27b0*/  LEA.HI.X.SX32 R99, R43, UR9, 0x1, P0 ;  /* 0x000000092b637c11 */ /* 0x000fe200080f0eff */
[-C--:B------:R-:W-:Y:S01]  /*27c0*/  IMAD R26, R18, R30.reuse, RZ ;  /* 0x0000001e121a7224 */ /* 0x080fe200078e02ff */
[----:B------:R-:W-:Y:S01]  /*27d0*/  LEA.HI.X.SX32 R93, R45, UR9, 0x1, P6 ;  /* 0x000000092d5d7c11 */ /* 0x000fe2000b0f0eff */
[----:B------:R-:W-:Y:S01]  /*27e0*/  IMAD R25, R19, R30, RZ ;  /* 0x0000001e13197224 */ /* 0x000fe200078e02ff */
[----:B------:R-:W-:-:S02]  /*27f0*/  LEA.HI.X.SX32 R91, R49, UR9, 0x1, P4 ;  /* 0x00000009315b7c11 */ /* 0x000fc4000a0f0eff */
[----:B------:R-:W-:Y:S02]  /*2800*/  CS2R R48, SRZ ;  /* 0x0000000000307805 */ /* 0x000fe4000001ff00 */
[----:B------:R-:W-:Y:S02]  /*2810*/  LEA.HI.X.SX32 R73, R51, UR9, 0x1, P3 ;  /* 0x0000000933497c11 */ /* 0x000fe400098f0eff */
[----:B------:R-:W-:Y:S02]  /*2820*/  CS2R R50, SRZ ;  /* 0x0000000000327805 */ /* 0x000fe4000001ff00 */
[----:B------:R-:W-:Y:S02]  /*2830*/  LEA.HI.X.SX32 R69, R53, UR9, 0x1, P2 ;  /* 0x0000000935457c11 */ /* 0x000fe400090f0eff */
[----:B------:R-:W-:Y:S02]  /*2840*/  CS2R R52, SRZ ;  /* 0x0000000000347805 */ /* 0x000fe4000001ff00 */
[----:B------:R-:W-:-:S02]  /*2850*/  LEA.HI.X.SX32 R75, R55, UR9, 0x1, P1 ;  /* 0x00000009374b7c11 */ /* 0x000fc400088f0eff */
[----:B------:R-:W-:Y:S02]  /*2860*/  CS2R R54, SRZ ;  /* 0x0000000000367805 */ /* 0x000fe4000001ff00 */
[----:B------:R-:W-:Y:S02]  /*2870*/  LOP3.LUT R13, R12, 0x8, RZ, 0xfc, !PT ;  /* 0x000000080c0d7812 */ /* 0x000fe400078efcff */
[----:B------:R-:W-:Y:S02]  /*2880*/  LOP3.LUT R0, R0, 0x100, RZ, 0xc0, !PT ;  /* 0x0000010000007812 */ /* 0x000fe400078ec0ff */
[----:B------:R-:W-:Y:S01]  /*2890*/  LEA R76, P0, R57, UR8, 0x1 ;  /* 0x00000008394c7c11 */ /* 0x000fe2000f8008ff */
[----:B------:R-:W-:Y:S01]  /*28a0*/  IMAD R30, R13, R30, RZ ;  /* 0x0000001e0d1e7224 */ /* 0x000fe200078e02ff */
[----:B------:R-:W-:Y:S02]  /*28b0*/  LEA R80, P6, R59, UR8, 0x1 ;  /* 0x000000083b507c11 */ /* 0x000fe4000f8c08ff */
[----:B------:R-:W-:-:S02]  /*28c0*/  LEA R86, P4, R61, UR8, 0x1 ;  /* 0x000000083d567c11 */ /* 0x000fc4000f8808ff */
[----:B------:R-:W-:Y:S02]  /*28d0*/  LEA R70, P3, R63, UR8, 0x1 ;  /* 0x000000083f467c11 */ /* 0x000fe4000f8608ff */
[----:B------:R-:W-:Y:S02]  /*28e0*/  LEA R88, P2, R89, UR8, 0x1 ;  /* 0x0000000859587c11 */ /* 0x000fe4000f8408ff */
[----:B------:R-:W-:Y:S02]  /*28f0*/  LEA R78, P1, R79, UR8, 0x1 ;  /* 0x000000084f4e7c11 */ /* 0x000fe4000f8208ff */
[----:B------:R-:W-:Y:S02]  /*2900*/  IADD3 R0, R67, UR4, R0 ;  /* 0x0000000443007c10 */ /* 0x000fe4000fffe000 */
[----:B------:R-:W-:Y:S02]  /*2910*/  LEA.HI.X.SX32 R77, R57, UR9, 0x1, P0 ;  /* 0x00000009394d7c11 */ /* 0x000fe400080f0eff */
[----:B------:R-:W-:-:S02]  /*2920*/  LEA.HI.X.SX32 R81, R59, UR9, 0x1, P6 ;  /* 0x000000093b517c11 */ /* 0x000fc4000b0f0eff */
[----:B------:R-:W-:Y:S02]  /*2930*/  LEA.HI.X.SX32 R87, R61, UR9, 0x1, P4 ;  /* 0x000000093d577c11 */ /* 0x000fe4000a0f0eff */
[----:B------:R-:W-:Y:S02]  /*2940*/  LEA.HI.X.SX32 R71, R63, UR9, 0x1, P3 ;  /* 0x000000093f477c11 */ /* 0x000fe400098f0eff */
[----:B------:R-:W-:Y:S02]  /*2950*/  LEA.HI.X.SX32 R89, R89, UR9, 0x1, P2 ;  /* 0x0000000959597c11 */ /* 0x000fe400090f0eff */
[----:B------:R-:W-:Y:S02]  /*2960*/  LEA.HI.X.SX32 R79, R79, UR9, 0x1, P1 ;  /* 0x000000094f4f7c11 */ /* 0x000fe400088f0eff */
[----:B------:R-:W-:Y:S02]  /*2970*/  LOP3.LUT R10, R10, 0x60, RZ, 0xc0, !PT ;  /* 0x000000600a0a7812 */ /* 0x000fe400078ec0ff */
[----:B------:R-:W-:-:S02]  /*2980*/  LOP3.LUT R32, R7, 0x20, RZ, 0x3c, !PT ;  /* 0x0000002007207812 */ /* 0x000fc400078e3cff */
[C---:B------:R-:W-:Y:S02]  /*2990*/  LOP3.LUT R33, R7.reuse, 0x40, RZ, 0x3c, !PT ;  /* 0x0000004007217812 */ /* 0x040fe400078e3cff */
[----:B------:R-:W-:Y:S02]  /*29a0*/  LOP3.LUT R34, R7, 0x60, RZ, 0x3c, !PT ;  /* 0x0000006007227812 */ /* 0x000fe400078e3cff */
[----:B------:R-:W-:-:S07]  /*29b0*/  LOP3.LUT R35, R6, 0x40, RZ, 0x3c, !PT ;  /* 0x0000004006237812 */ /* 0x000fce00078e3cff */
.L_x_1:
[----:B------:R-:W-:Y:S01]  /*29c0*/  ISETP.GE.AND P0, PT, R12, UR5, PT ;  /* 0x000000050c007c0c */ /* 0x000fe2000bf06270 */
[--C-:B------:R-:W-:Y:S01]  /*29d0*/  IMAD.WIDE R40, R24, 0x2, R82.reuse ;  /* 0x0000000218287825 */ /* 0x100fe200078e0252 */
[----:B------:R-:W-:Y:S02]  /*29e0*/  ISETP.GE.AND P1, PT, R13, UR5, PT ;  /* 0x000000050d007c0c */ /* 0x000fe4000bf26270 */
[----:B------:R-:W-:Y:S01]  /*29f0*/  ISETP.GE.AND P2, PT, R15, UR5, PT ;  /* 0x000000050f007c0c */ /* 0x000fe2000bf46270 */
[----:B------:R-:W-:Y:S01]  /*2a00*/  IMAD.WIDE R42, R30, 0x2, R82 ;  /* 0x000000021e2a7825 */ /* 0x000fe200078e0252 */
[----:B------:R-:W-:Y:S02]  /*2a10*/  PRMT R130, RZ, 0x7610, R130 ;  /* 0x00007610ff827816 */ /* 0x000fe40000000082 */
[----:B------:R-:W-:Y:S01]  /*2a20*/  PRMT R132, RZ, 0x7610, R132 ;  /* 0x00007610ff847816 */ /* 0x000fe20000000084 */
[----:B------:R-:W-:Y:S01]  /*2a30*/  IMAD.WIDE R44, R29, 0x2, R82 ;  /* 0x000000021d2c7825 */ /* 0x000fe200078e0252 */
[----:B------:R-:W-:-:S02]  /*2a40*/  PRMT R134, RZ, 0x7610, R134 ;  /* 0x00007610ff867816 */ /* 0x000fc40000000086 */
[----:B------:R-:W-:Y:S01]  /*2a50*/  ISETP.GE.AND P3, PT, R19, UR5, PT ;  /* 0x0000000513007c0c */ /* 0x000fe2000bf66270 */
[----:B------:R0:W2:Y:S01]  /*2a60*/  @!P0 LDG.E.U16 R130, desc[UR6][R40.64] ;  /* 0x0000000628828981 */ /* 0x0000a2000c1e1500 */
[----:B------:R-:W-:Y:S02]  /*2a70*/  ISETP.GE.AND P0, PT, R16, UR5, PT ;  /* 0x0000000510007c0c */ /* 0x000fe4000bf06270 */
[----:B------:R-:W-:Y:S01]  /*2a80*/  ISETP.GE.AND P4, PT, R14, UR5, PT ;  /* 0x000000050e007c0c */ /* 0x000fe2000bf86270 */
[----:B------:R1:W3:Y:S01]  /*2a90*/  @!P1 LDG.E.U16 R132, desc[UR6][R42.64] ;  /* 0x000000062a849981 */ /* 0x0002e2000c1e1500 */
[----:B------:R-:W-:-:S03]  /*2aa0*/  ISETP.GE.AND P1, PT, R17, UR5, PT ;  /* 0x0000000511007c0c */ /* 0x000fc6000bf26270 */
[----:B------:R4:W5:Y:S01]  /*2ab0*/  @!P2 LDG.E.U16 R134, desc[UR6][R44.64] ;  /* 0x000000062c86a981 */ /* 0x000962000c1e1500 */
[----:B------:R-:W-:Y:S01]  /*2ac0*/  ISETP.GE.AND P2, PT, R18, UR5, PT ;  /* 0x0000000512007c0c */ /* 0x000fe2000bf46270 */
[----:B0-----:R-:W-:Y:S01]  /*2ad0*/  IMAD.WIDE R40, R28, 0x2, R82 ;  /* 0x000000021c287825 */ /* 0x001fe200078e0252 */
[----:B------:R-:W-:Y:S02]  /*2ae0*/  PRMT R126, RZ, 0x7610, R126 ;  /* 0x00007610ff7e7816 */ /* 0x000fe4000000007e */
[----:B------:R-:W-:Y:S01]  /*2af0*/  PRMT R58, RZ, 0x7610, R58 ;  /* 0x00007610ff3a7816 */ /* 0x000fe2000000003a */
[----:B-1----:R-:W-:Y:S01]  /*2b00*/  IMAD.WIDE R42, R27, 0x2, R82 ;  /* 0x000000021b2a7825 */ /* 0x002fe200078e0252 */
[----:B------:R-:W-:Y:S02]  /*2b10*/  PRMT R128, RZ, 0x7610, R128 ;  /* 0x00007610ff807816 */ /* 0x000fe40000000080 */
[----:B------:R-:W-:Y:S01]  /*2b20*/  PRMT R154, RZ, 0x7610, R154 ;  /* 0x00007610ff9a7816 */ /* 0x000fe2000000009a */
[----:B----4-:R-:W-:Y:S01]  /*2b30*/  IMAD.WIDE R44, R26, 0x2, R82 ;  /* 0x000000021a2c7825 */ /* 0x010fe200078e0252 */
[----:B------:R-:W-:Y:S01]  /*2b40*/  PRMT R152, RZ, 0x7610, R152 ;  /* 0x00007610ff987816 */ /* 0x000fe20000000098 */
[----:B------:R-:W4:Y:S02]  /*2b50*/  @!P0 LDG.E.U16 R126, desc[UR6][R40.64] ;  /* 0x00000006287e8981 */ /* 0x000f24000c1e1500 */
[----:B------:R-:W-:-:S02]  /*2b60*/  IMAD.WIDE R46, R25, 0x2, R82 ;  /* 0x00000002192e7825 */ /* 0x000fc400078e0252 */
[----:B------:R0:W4:Y:S02]  /*2b70*/  @!P1 LDG.E.U16 R58, desc[UR6][R42.64] ;  /* 0x000000062a3a9981 */ /* 0x000124000c1e1500 */
[----:B------:R-:W-:Y:S02]  /*2b80*/  IMAD.WIDE R56, R23, 0x2, R82 ;  /* 0x0000000217387825 */ /* 0x000fe400078e0252 */
[----:B------:R1:W4:Y:S04]  /*2b90*/  @!P2 LDG.E.U16 R128, desc[UR6][R44.64] ;  /* 0x000000062c80a981 */ /* 0x000328000c1e1500 */
[----:B------:R-:W4:Y:S04]  /*2ba0*/  @!P3 LDG.E.U16 R154, desc[UR6][R46.64] ;  /* 0x000000062e9ab981 */ /* 0x000f28000c1e1500 */
[----:B------:R1:W4:Y:S01]  /*2bb0*/  @!P4 LDG.E.U16 R152, desc[UR6][R56.64] ;  /* 0x000000063898c981 */ /* 0x000322000c1e1500 */
[----:B------:R-:W-:Y:S01]  /*2bc0*/  BAR.SYNC.DEFER_BLOCKING 0x0 ;  /* 0x0000000000007b1d */ /* 0x000fe20000010000 */
[----:B------:R-:W-:Y:S01]  /*2bd0*/  ISETP.GE.AND P0, PT, R8, UR5, PT ;  /* 0x0000000508007c0c */ /* 0x000fe2000bf06270 */
[----:B0-----:R-:W-:Y:S01]  /*2be0*/  IMAD.WIDE R42, R20, 0x2, R88 ;  /* 0x00000002142a7825 */ /* 0x001fe200078e0258 */
[----:B------:R-:W-:-:S02]  /*2bf0*/  PRMT R137, RZ, 0x7610, R137 ;  /* 0x00007610ff897816 */ /* 0x000fc40000000089 */
[----:B------:R-:W-:Y:S01]  /*2c00*/  PRMT R150, RZ, 0x7610, R150 ;  /* 0x00007610ff967816 */ /* 0x000fe20000000096 */
[C---:B------:R-:W-:Y:S01]  /*2c10*/  IMAD.WIDE R40, R20.reuse, 0x2, R78 ;  /* 0x0000000214287825 */ /* 0x040fe200078e024e */
[----:B------:R-:W-:Y:S02]  /*2c20*/  PRMT R142, RZ, 0x7610, R142 ;  /* 0x00007610ff8e7816 */ /* 0x000fe4000000008e */
[----:B------:R-:W-:Y:S01]  /*2c30*/  PRMT R148, RZ, 0x7610, R148 ;  /* 0x00007610ff947816 */ /* 0x000fe20000000094 */
[----:B-1----:R-:W-:Y:S01]  /*2c40*/  IMAD.WIDE R44, R20, 0x2, R70 ;  /* 0x00000002142c7825 */ /* 0x002fe200078e0246 */
[----:B------:R-:W-:-:S03]  /*2c50*/  PRMT R140, RZ, 0x7610, R140 ;  /* 0x00007610ff8c7816 */ /* 0x000fc6000000008c */
[C---:B------:R-:W-:Y:S01]  /*2c60*/  IMAD.WIDE R56, R20.reuse, 0x2, R84 ;  /* 0x0000000214387825 */ /* 0x040fe200078e0254 */
[----:B------:R-:W-:Y:S02]  /*2c70*/  PRMT R131, RZ, 0x7610, R131 ;  /* 0x00007610ff837816 */ /* 0x000fe40000000083 */
[----:B------:R-:W-:Y:S01]  /*2c80*/  PRMT R135, RZ, 0x7610, R135 ;  /* 0x00007610ff877816 */ /* 0x000fe20000000087 */
[C---:B------:R-:W-:Y:S01]  /*2c90*/  IMAD.WIDE R46, R20.reuse, 0x2, R86 ;  /* 0x00000002142e7825 */ /* 0x040fe200078e0256 */
[----:B------:R-:W-:Y:S01]  /*2ca0*/  PRMT R129, RZ, 0x7610, R129 ;  /* 0x00007610ff817816 */ /* 0x000fe20000000081 */
[----:B------:R0:W4:Y:S01]  /*2cb0*/  @!P0 LDG.E.U16 R137, desc[UR6][R42.64] ;  /* 0x000000062a898981 */ /* 0x000122000c1e1500 */
[----:B------:R-:W-:Y:S02]  /*2cc0*/  PRMT R133, RZ, 0x7610, R133 ;  /* 0x00007610ff857816 */ /* 0x000fe40000000085 */
[----:B------:R-:W-:Y:S01]  /*2cd0*/  PRMT R127, RZ, 0x7610, R127 ;  /* 0x00007610ff7f7816 */ /* 0x000fe2000000007f */
[----:B------:R1:W4:Y:S04]  /*2ce0*/  @!P0 LDG.E.U16 R150, desc[UR6][R40.64] ;  /* 0x0000000628968981 */ /* 0x000328000c1e1500 */
[----:B------:R1:W4:Y:S01]  /*2cf0*/  @!P0 LDG.E.U16 R142, desc[UR6][R44.64] ;  /* 0x000000062c8e8981 */ /* 0x000322000c1e1500 */
[----:B0-----:R-:W-:-:S03]  /*2d00*/  IMAD.WIDE R42, R20, 0x2, R76 ;  /* 0x00000002142a7825 */ /* 0x001fc600078e024c */
[----:B------:R0:W4:Y:S01]  /*2d10*/  @!P0 LDG.E.U16 R148, desc[UR6][R56.64] ;  /* 0x0000000638948981 */ /* 0x000122000c1e1500 */
[----:B-1----:R-:W-:-:S03]  /*2d20*/  IMAD.WIDE R40, R20, 0x2, R80 ;  /* 0x0000000214287825 */ /* 0x002fc600078e0250 */
[----:B------:R1:W4:Y:S01]  /*2d30*/  @!P0 LDG.E.U16 R140, desc[UR6][R42.64] ;  /* 0x000000062a8c8981 */ /* 0x000322000c1e1500 */
[C---:B------:R-:W-:Y:S01]  /*2d40*/  IMAD.WIDE R44, R20.reuse, 0x2, R74 ;  /* 0x00000002142c7825 */ /* 0x040fe200078e024a */
[----:B------:R-:W-:Y:S02]  /*2d50*/  PRMT R146, RZ, 0x7610, R146 ;  /* 0x00007610ff927816 */ /* 0x000fe40000000092 */
[----:B------:R1:W4:Y:S01]  /*2d60*/  @!P0 LDG.E.U16 R131, desc[UR6][R46.64] ;  /* 0x000000062e838981 */ /* 0x000322000c1e1500 */
[C---:B0-----:R-:W-:Y:S01]  /*2d70*/  IMAD.WIDE R56, R20.reuse, 0x2, R72 ;  /* 0x0000000214387825 */ /* 0x041fe200078e0248 */
[----:B------:R-:W-:Y:S02]  /*2d80*/  PRMT R138, RZ, 0x7610, R138 ;  /* 0x00007610ff8a7816 */ /* 0x000fe4000000008a */
[----:B------:R0:W4:Y:S01]  /*2d90*/  @!P0 LDG.E.U16 R135, desc[UR6][R40.64] ;  /* 0x0000000628878981 */ /* 0x000122000c1e1500 */
[----:B-1----:R-:W-:Y:S01]  /*2da0*/  IMAD.WIDE R42, R20, 0x2, R94 ;  /* 0x00000002142a7825 */ /* 0x002fe200078e025e */
[----:B------:R-:W-:-:S02]  /*2db0*/  PRMT R144, RZ, 0x7610, R144 ;  /* 0x00007610ff907816 */ /* 0x000fc40000000090 */
[----:B------:R1:W4:Y:S01]  /*2dc0*/  @!P0 LDG.E.U16 R129, desc[UR6][R44.64] ;  /* 0x000000062c818981 */ /* 0x000322000c1e1500 */
[----:B------:R-:W-:Y:S01]  /*2dd0*/  PRMT R136, RZ, 0x7610, R136 ;  /* 0x00007610ff887816 */ /* 0x000fe20000000088 */
[C---:B------:R-:W-:Y:S01]  /*2de0*/  IMAD.WIDE R46, R20.reuse, 0x2, R68 ;  /* 0x00000002142e7825 */ /* 0x040fe200078e0244 */
[----:B------:R-:W-:Y:S01]  /*2df0*/  PRMT R158, RZ, 0x7610, R158 ;  /* 0x00007610ff9e7816 */ /* 0x000fe2000000009e */
[----:B------:R1:W4:Y:S02]  /*2e00*/  @!P0 LDG.E.U16 R133, desc[UR6][R56.64] ;  /* 0x0000000638858981 */ /* 0x000324000c1e1500 */
[C---:B0-----:R-:W-:Y:S02]  /*2e10*/  IMAD.WIDE R40, R20.reuse, 0x2, R90 ;  /* 0x0000000214287825 */ /* 0x041fe400078e025a */
[----:B------:R0:W4:Y:S02]  /*2e20*/  @!P0 LDG.E.U16 R127, desc[UR6][R42.64] ;  /* 0x000000062a7f8981 */ /* 0x000124000c1e1500 */
[C---:B-1----:R-:W-:Y:S01]  /*2e30*/  IMAD.WIDE R44, R20.reuse, 0x2, R92 ;  /* 0x00000002142c7825 */ /* 0x042fe200078e025c */
[----:B------:R-:W-:Y:S01]  /*2e40*/  PRMT R59, RZ, 0x7610, R59 ;  /* 0x00007610ff3b7816 */ /* 0x000fe2000000003b */
[----:B------:R1:W4:Y:S02]  /*2e50*/  @!P0 LDG.E.U16 R146, desc[UR6][R46.64] ;  /* 0x000000062e928981 */ /* 0x000324000c1e1500 */
[C---:B------:R-:W-:Y:S01]  /*2e60*/  IMAD.WIDE R56, R20.reuse, 0x2, R96 ;  /* 0x0000000214387825 */ /* 0x040fe200078e0260 */
[----:B------:R-:W-:Y:S01]  /*2e70*/  PRMT R141, RZ, 0x7610, R141 ;  /* 0x00007610ff8d7816 */ /* 0x000fe2000000008d */
[----:B------:R1:W4:Y:S02]  /*2e80*/  @!P0 LDG.E.U16 R138, desc[UR6][R40.64] ;  /* 0x00000006288a8981 */ /* 0x000324000c1e1500 */
[----:B0-----:R-:W-:Y:S01]  /*2e90*/  IMAD.WIDE R42, R20, 0x2, R102 ;  /* 0x00000002142a7825 */ /* 0x001fe200078e0266 */
[----:B------:R-:W-:Y:S01]  /*2ea0*/  PRMT R143, RZ, 0x7610, R143 ;  /* 0x00007610ff8f7816 */ /* 0x000fe2000000008f */
[----:B------:R0:W4:Y:S02]  /*2eb0*/  @!P0 LDG.E.U16 R144, desc[UR6][R44.64] ;  /* 0x000000062c908981 */ /* 0x000124000c1e1500 */
[----:B------:R-:W-:-:S02]  /*2ec0*/  IMAD.MOV.U32 R64, RZ, RZ, R112 ;  /* 0x000000ffff407224 */ /* 0x000fc400078e0070 */
[----:B------:R-:W-:Y:S01]  /*2ed0*/  IMAD.MOV.U32 R65, RZ, RZ, R113 ;  /* 0x000000ffff417224 */ /* 0x000fe200078e0071 */
[----:B------:R0:W4:Y:S01]  /*2ee0*/  @!P0 LDG.E.U16 R136, desc[UR6][R56.64] ;  /* 0x0000000638888981 */ /* 0x000122000c1e1500 */
[C---:B-1----:R-:W-:Y:S01]  /*2ef0*/  IMAD.WIDE R46, R20.reuse, 0x2, R98 ;  /* 0x00000002142e7825 */ /* 0x042fe200078e0262 */
[----:B------:R-:W-:Y:S02]  /*2f00*/  PRMT R139, RZ, 0x7610, R139 ;  /* 0x00007610ff8b7816 */ /* 0x000fe4000000008b */
[----:B------:R1:W4:Y:S01]  /*2f10*/  @!P0 LDG.E.U16 R158, desc[UR6][R42.64] ;  /* 0x000000062a9e8981 */ /* 0x000322000c1e1500 */
[----:B------:R-:W-:Y:S01]  /*2f20*/  IMAD.MOV.U32 R60, RZ, RZ, R124 ;  /* 0x000000ffff3c7224 */ /* 0x000fe200078e007c */
[----:B------:R-:W-:Y:S01]  /*2f30*/  PRMT R164, RZ, 0x7610, R164 ;  /* 0x00007610ffa47816 */ /* 0x000fe200000000a4 */
[C---:B------:R-:W-:Y:S01]  /*2f40*/  IMAD.WIDE R40, R20.reuse, 0x2, R104 ;  /* 0x0000000214287825 */ /* 0x040fe200078e0268 */
[----:B------:R-:W-:Y:S01]  /*2f50*/  PRMT R124, RZ, 0x7610, R124 ;  /* 0x00007610ff7c7816 */ /* 0x000fe2000000007c */
[----:B------:R1:W4:Y:S02]  /*2f60*/  @!P0 LDG.E.U16 R59, desc[UR6][R46.64] ;  /* 0x000000062e3b8981 */ /* 0x000324000c1e1500 */
[C---:B0-----:R-:W-:Y:S01]  /*2f70*/  IMAD.WIDE R44, R20.reuse, 0x2, R100 ;  /* 0x00000002142c7825 */ /* 0x041fe200078e0264 */
[----:B------:R-:W-:Y:S01]  /*2f80*/  PRMT R156, RZ, 0x7610, R156 ;  /* 0x00007610ff9c7816 */ /* 0x000fe2000000009c */
[----:B------:R-:W4:Y:S02]  /*2f90*/  @!P0 LDG.E.U16 R141, desc[UR6][R40.64] ;  /* 0x00000006288d8981 */ /* 0x000f24000c1e1500 */
[----:B------:R-:W-:Y:S01]  /*2fa0*/  IMAD.WIDE R56, R20, 0x2, R108 ;  /* 0x0000000214387825 */ /* 0x000fe200078e026c */
[----:B------:R-:W-:Y:S01]  /*2fb0*/  PRMT R162, RZ, 0x7610, R162 ;  /* 0x00007610ffa27816 */ /* 0x000fe200000000a2 */
[----:B------:R-:W4:Y:S02]  /*2fc0*/  @!P0 LDG.E.U16 R143, desc[UR6][R44.64] ;  /* 0x000000062c8f8981 */ /* 0x000f24000c1e1500 */
[----:B------:R-:W-:-:S02]  /*2fd0*/  IMAD.MOV.U32 R112, RZ, RZ, R38 ;  /* 0x000000ffff707224 */ /* 0x000fc400078e0026 */
[----:B------:R-:W-:Y:S01]  /*2fe0*/  IMAD.MOV.U32 R113, RZ, RZ, R39 ;  /* 0x000000ffff717224 */ /* 0x000fe200078e0027 */
[----:B------:R0:W4:Y:S01]  /*2ff0*/  @!P0 LDG.E.U16 R139, desc[UR6][R56.64] ;  /* 0x00000006388b8981 */ /* 0x000122000c1e1500 */
[----:B------:R-:W-:-:S04]  /*3000*/  IMAD.WIDE R38, R20, 0x2, R114 ;  /* 0x0000000214267825 */ /* 0x000fc800078e0272 */
[C---:B-1----:R-:W-:Y:S01]  /*3010*/  IMAD.WIDE R42, R20.reuse, 0x2, R64 ;  /* 0x00000002142a7825 */ /* 0x042fe200078e0240 */
[----:B------:R1:W4:Y:S03]  /*3020*/  @!P0 LDG.E.U16 R164, desc[UR6][R38.64] ;  /* 0x0000000626a48981 */ /* 0x000326000c1e1500 */
[--C-:B------:R-:W-:Y:S01]  /*3030*/  IMAD.MOV.U32 R61, RZ, RZ, R125.reuse ;  /* 0x000000ffff3d7224 */ /* 0x100fe200078e007d */
[----:B------:R-:W-:Y:S01]  /*3040*/  PRMT R125, RZ, 0x7610, R125 ;  /* 0x00007610ff7d7816 */ /* 0x000fe2000000007d */
[C---:B------:R-:W-:Y:S01]  /*3050*/  IMAD.WIDE R46, R20.reuse, 0x2, R110 ;  /* 0x00000002142e7825 */ /* 0x040fe200078e026e */
[----:B------:R1:W4:Y:S01]  /*3060*/  @!P0 LDG.E.U16 R124, desc[UR6][R42.64] ;  /* 0x000000062a7c8981 */ /* 0x000322000c1e1500 */
[----:B0-----:R-:W-:Y:S02]  /*3070*/  PRMT R57, RZ, 0x7610, R57 ;  /* 0x00007610ff397816 */ /* 0x001fe40000000039 */
[C---:B------:R-:W-:Y:S01]  /*3080*/  IMAD.WIDE R40, R20.reuse, 0x2, R112 ;  /* 0x0000000214287825 */ /* 0x040fe200078e0270 */
[----:B------:R-:W-:Y:S01]  /*3090*/  PRMT R147, RZ, 0x7610, R147 ;  /* 0x00007610ff937816 */ /* 0x000fe20000000093 */
[----:B------:R0:W4:Y:S02]  /*30a0*/  @!P0 LDG.E.U16 R156, desc[UR6][R46.64] ;  /* 0x000000062e9c8981 */ /* 0x000124000c1e1500 */
[C---:B------:R-:W-:Y:S01]  /*30b0*/  IMAD.WIDE R44, R20.reuse, 0x2, R60 ;  /* 0x00000002142c7825 */ /* 0x040fe200078e023c */
[----:B------:R-:W-:Y:S01]  /*30c0*/  PRMT R160, RZ, 0x7610, R160 ;  /* 0x00007610ffa07816 */ /* 0x000fe200000000a0 */
[----:B------:R0:W4:Y:S02]  /*30d0*/  @!P0 LDG.E.U16 R125, desc[UR6][R40.64] ;  /* 0x00000006287d8981 */ /* 0x000124000c1e1500 */
[C---:B-1----:R-:W-:Y:S01]  /*30e0*/  IMAD.WIDE R38, R20.reuse, 0x2, R116 ;  /* 0x0000000214267825 */ /* 0x042fe200078e0274 */
[----:B------:R-:W-:Y:S01]  /*30f0*/  PRMT R56, RZ, 0x7610, R56 ;  /* 0x00007610ff387816 */ /* 0x000fe20000000038 */
[----:B------:R1:W4:Y:S02]  /*3100*/  @!P0 LDG.E.U16 R162, desc[UR6][R44.64] ;  /* 0x000000062ca28981 */ /* 0x000324000c1e1500 */
[----:B------:R-:W-:Y:S01]  /*3110*/  IMAD.WIDE R42, R20, 0x2, R106 ;  /* 0x00000002142a7825 */ /* 0x000fe200078e026a */
[----:B------:R-:W-:Y:S01]  /*3120*/  PRMT R149, RZ, 0x7610, R149 ;  /* 0x00007610ff957816 */ /* 0x000fe20000000095 */
[----:B------:R1:W4:Y:S02]  /*3130*/  @!P0 LDG.E.U16 R57, desc[UR6][R38.64] ;  /* 0x0000000626398981 */ /* 0x000324000c1e1500 */
[----:B------:R-:W-:-:S02]  /*3140*/  IMAD.MOV.U32 R62, RZ, RZ, R122 ;  /* 0x000000ffff3e7224 */ /* 0x000fc400078e007a */
[----:B------:R-:W-:Y:S01]  /*3150*/  IMAD.MOV.U32 R63, RZ, RZ, R123 ;  /* 0x000000ffff3f7224 */ /* 0x000fe200078e007b */
[----:B------:R1:W4:Y:S01]  /*3160*/  @!P0 LDG.E.U16 R147, desc[UR6][R42.64] ;  /* 0x000000062a938981 */ /* 0x000322000c1e1500 */
[----:B------:R-:W-:Y:S02]  /*3170*/  IMAD.MOV.U32 R122, RZ, RZ, R36 ;  /* 0x000000ffff7a7224 */ /* 0x000fe400078e0024 */
[----:B------:R-:W-:Y:S02]  /*3180*/  IMAD.MOV.U32 R123, RZ, RZ, R37 ;  /* 0x000000ffff7b7224 */ /* 0x000fe400078e0025 */
[----:B------:R-:W-:Y:S02]  /*3190*/  IMAD.MOV.U32 R66, RZ, RZ, R120 ;  /* 0x000000ffff427224 */ /* 0x000fe400078e0078 */
[----:B------:R-:W-:Y:S02]  /*31a0*/  IMAD.MOV.U32 R67, RZ, RZ, R121 ;  /* 0x000000ffff437224 */ /* 0x000fe400078e0079 */
[----:B0-----:R-:W-:Y:S01]  /*31b0*/  IMAD.WIDE R46, R20, 0x2, R118 ;  /* 0x00000002142e7825 */ /* 0x001fe200078e0276 */
[----:B------:R-:W-:-:S02]  /*31c0*/  PRMT R121, RZ, 0x7610, R121 ;  /* 0x00007610ff797816 */ /* 0x000fc40000000079 */
[----:B------:R-:W-:Y:S01]  /*31d0*/  PRMT R145, RZ, 0x7610, R145 ;  /* 0x00007610ff917816 */ /* 0x000fe20000000091 */
[C---:B------:R-:W-:Y:S01]  /*31e0*/  IMAD.WIDE R40, R20.reuse, 0x2, R62 ;  /* 0x0000000214287825 */ /* 0x040fe200078e023e */
[----:B------:R-:W-:Y:S01]  /*31f0*/  PRMT R151, RZ, 0x7610, R151 ;  /* 0x00007610ff977816 */ /* 0x000fe20000000097 */
[----:B------:R-:W4:Y:S02]  /*3200*/  @!P0 LDG.E.U16 R160, desc[UR6][R46.64] ;  /* 0x000000062ea08981 */ /* 0x000f24000c1e1500 */
[C---:B-1----:R-:W-:Y:S02]  /*3210*/  IMAD.WIDE R44, R20.reuse, 0x2, R2 ;  /* 0x00000002142c7825 */ /* 0x042fe400078e0202 */
[----:B------:R-:W4:Y:S02]  /*3220*/  @!P0 LDG.E.U16 R56, desc[UR6][R40.64] ;  /* 0x0000000628388981 */ /* 0x000f24000c1e1500 */
[C---:B------:R-:W-:Y:S02]  /*3230*/  IMAD.WIDE R36, R20.reuse, 0x2, R66 ;  /* 0x0000000214247825 */ /* 0x040fe400078e0242 */
[----:B------:R-:W4:Y:S02]  /*3240*/  @!P0 LDG.E.U16 R149, desc[UR6][R44.64] ;  /* 0x000000062c958981 */ /* 0x000f24000c1e1500 */
[----:B------:R-:W-:-:S02]  /*3250*/  IMAD.WIDE R38, R20, 0x2, R122 ;  /* 0x0000000214267825 */ /* 0x000fc400078e027a */
[----:B------:R-:W4:Y:S02]  /*3260*/  @!P0 LDG.E.U16 R121, desc[UR6][R36.64] ;  /* 0x0000000624798981 */ /* 0x000f24000c1e1500 */
[----:B------:R-:W-:Y:S02]  /*3270*/  IMAD.WIDE R42, R20, 0x2, R4 ;  /* 0x00000002142a7825 */ /* 0x000fe400078e0204 */
[----:B------:R-:W4:Y:S04]  /*3280*/  @!P0 LDG.E.U16 R145, desc[UR6][R38.64] ;  /* 0x0000000626918981 */ /* 0x000f28000c1e1500 */
[----:B------:R-:W4:Y:S04]  /*3290*/  @!P0 LDG.E.U16 R151, desc[UR6][R42.64] ;  /* 0x000000062a978981 */ /* 0x000f28000c1e1500 */
[----:B--2---:R-:W-:Y:S04]  /*32a0*/  STS.U16 [R7+UR4+0x2000], R130 ;  /* 0x0020008207007988 */ /* 0x004fe80008000404 */
[----:B---3--:R-:W-:Y:S04]  /*32b0*/  STS.U16 [R7+UR4+0x2100], R132 ;  /* 0x0021008407007988 */ /* 0x008fe80008000404 */
[----:B-----5:R-:W-:Y:S04]  /*32c0*/  STS.U16 [R7+UR4+0x2200], R134 ;  /* 0x0022008607007988 */ /* 0x020fe80008000404 */
[----:B----4-:R-:W-:Y:S04]  /*32d0*/  STS.U16 [R7+UR4+0x2300], R126 ;  /* 0x0023007e07007988 */ /* 0x010fe80008000404 */
[----:B------:R-:W-:Y:S04]  /*32e0*/  STS.U16 [R7+UR4+0x2400], R58 ;  /* 0x0024003a07007988 */ /* 0x000fe80008000404 */
[----:B------:R-:W-:Y:S04]  /*32f0*/  STS.U16 [R7+UR4+0x2500], R128 ;  /* 0x0025008007007988 */ /* 0x000fe80008000404 */
[----:B------:R-:W-:Y:S04]  /*3300*/  STS.U16 [R7+UR4+0x2600], R154 ;  /* 0x0026009a07007988 */ /* 0x000fe80008000404 */
[----:B------:R-:W-:Y:S04]  /*3310*/  STS.U16 [R7+UR4+0x2700], R152 ;  /* 0x0027009807007988 */ /* 0x000fe80008000404 */
[----:B------:R-:W-:Y:S04]  /*3320*/  STS.U16 [R7+UR4], R150 ;  /* 0x0000009607007988 */ /* 0x000fe80008000404 */
[----:B------:R-:W-:Y:S04]  /*3330*/  STS.U16 [R7+UR4+0x400], R148 ;  /* 0x0004009407007988 */ /* 0x000fe80008000404 */
        /* <DEDUP_REMOVED lines=19> */
[----:B------:R0:W-:Y:S04]  /*3470*/  STS.U16 [R33+UR4+0x1600], R124 ;  /* 0x0016007c21007988 */ /* 0x0001e80008000404 */
        /* <DEDUP_REMOVED lines=9> */
[----:B------:R-:W-:Y:S01]  /*3510*/  STS.U16 [R34+UR4+0x1f00], R151 ;  /* 0x001f009722007988 */ /* 0x000fe20008000404 */
[----:B------:R-:W-:Y:S06]  /*3520*/  BAR.SYNC.DEFER_BLOCKING 0x0 ;  /* 0x0000000000007b1d */ /* 0x000fec0000010000 */
[----:B------:R-:W-:Y:S04]  /*3530*/  LDSM.16.MT88.4 R56, [R0+0x2000] ;  /* 0x002000000038783b */ /* 0x000fe80000004200 */
[----:B------:R-:W2:Y:S04]  /*3540*/  LDSM.16.M88.4 R36, [R6+UR4] ;  /* 0x000000040624783b */ /* 0x000ea80008000200 */
[----:B------:R-:W3:Y:S04]  /*3550*/  LDSM.16.M88.4 R40, [R6+UR4+0x1000] ;  /* 0x001000040628783b */ /* 0x000ee80008000200 */
[----:B------:R-:W4:Y:S01]  /*3560*/  LDSM.16.MT88.4 R44, [R0+0x2200] ;  /* 0x00220000002c783b */ /* 0x000f220000004200 */
[----:B0-----:R-:W-:-:S04]  /*3570*/  IMAD.WIDE R124, R21, 0x2, R60 ;  /* 0x00000002157c7825 */ /* 0x001fc800078e023c */
[----:B-1----:R-:W-:-:S04]  /*3580*/  IMAD.WIDE R120, R21, 0x2, R66 ;  /* 0x0000000215787825 */ /* 0x002fc800078e0242 */
[C---:B------:R-:W-:Y:S02]  /*3590*/  IMAD.WIDE R126, R21.reuse, 0x2, R64 ;  /* 0x00000002157e7825 */ /* 0x040fe400078e0240 */
[----:B------:R-:W-:Y:S01]  /*35a0*/  LDSM.16.M88.4 R64, [R35+UR4+0x1000] ;  /* 0x001000042340783b */ /* 0x000fe20008000200 */
[C---:B--2---:R-:W-:Y:S06]  /*35b0*/  HMMA.16816.F32.BF16 R48, R56.reuse, R36, R48 ;  /* 0x000000243830723c */ /* 0x044fec0000041830 */
[----:B---3--:R-:W-:Y:S01]  /*35c0*/  HMMA.16816.F32.BF16 R52, R56, R40, R52 ;  /* 0x000000283834723c */ /* 0x008fe20000041834 */
[C---:B------:R-:W-:Y:S01]  /*35d0*/  IMAD.WIDE R36, R21.reuse, 0x2, R122 ;  /* 0x0000000215247825 */ /* 0x040fe200078e027a */
[----:B------:R-:W-:Y:S03]  /*35e0*/  LDSM.16.MT88.4 R56, [R0+0x2400] ;  /* 0x002400000038783b */ /* 0x000fe60000004200 */
[----:B------:R-:W-:-:S02]  /*35f0*/  IMAD.WIDE R122, R21, 0x2, R62 ;  /* 0x00000002157a7825 */ /* 0x000fc400078e023e */
[----:B------:R-:W0:Y:S02]  /*3600*/  LDSM.16.M88.4 R60, [R35+UR4] ;  /* 0x00000004233c783b */ /* 0x000e240008000200 */
[----:B------:R-:W-:-:S09]  /*3610*/  IMAD.WIDE R40, R21, 0x2, R112 ;  /* 0x0000000215287825 */ /* 0x000fd200078e0270 */
[C---:B----4-:R-:W-:Y:S07]  /*3620*/  HMMA.16816.F32.BF16 R48, R44.reuse, R38, R48 ;  /* 0x000000262c30723c */ /* 0x050fee0000041830 */
[----:B------:R-:W-:Y:S02]  /*3630*/  IMAD.MOV.U32 R38, RZ, RZ, R40 ;  /* 0x000000ffff267224 */ /* 0x000fe400078e0028 */
[----:B------:R-:W-:Y:S02]  /*3640*/  IMAD.MOV.U32 R39, RZ, RZ, R41 ;  /* 0x000000ffff277224 */ /* 0x000fe400078e0029 */
[----:B------:R-:W-:Y:S01]  /*3650*/  HMMA.16816.F32.BF16 R40, R44, R42, R52 ;  /* 0x0000002a2c28723c */ /* 0x000fe20000041834 */
[----:B------:R-:W1:Y:S01]  /*3660*/  LDSM.16.MT88.4 R52, [R0+0x2600] ;  /* 0x002600000034783b */ /* 0x000e620000004200 */
[----:B------:R-:W-:-:S11]  /*3670*/  VIADD R31, R31, 0xffffffff ;  /* 0xffffffff1f1f7836 */ /* 0x000fd60000000000 */
[C---:B0-----:R-:W-:Y:S11]  /*3680*/  HMMA.16816.F32.BF16 R48, R56.reuse, R60, R48 ;  /* 0x0000003c3830723c */ /* 0x041ff60000041830 */
[----:B------:R-:W-:Y:S01]  /*3690*/  HMMA.16816.F32.BF16 R40, R56, R64, R40 ;  /* 0x000000403828723c */ /* 0x000fe20000041828 */
[----:B------:R-:W-:Y:S01]  /*36a0*/  ISETP.NE.U32.AND P0, PT, R31, RZ, PT ;  /* 0x000000ff1f00720c */ /* 0x000fe20003f05070 */
[----:B------:R-:W-:Y:S01]  /*36b0*/  UIADD3 UR5, UR5, -0x40, URZ ;  /* 0xffffffc005057890 */ /* 0x000fe2000fffe03f */
[----:B------:R-:W-:-:S04]  /*36c0*/  IMAD.WIDE R4, R21, 0x2, R4 ;  /* 0x0000000215047825 */ /* 0x000fc800078e0204 */
[----:B------:R-:W-:-:S04]  /*36d0*/  IMAD.WIDE R2, R21, 0x2, R2 ;  /* 0x0000000215027825 */ /* 0x000fc800078e0202 */
[C---:B------:R-:W-:Y:S02]  /*36e0*/  IMAD.WIDE R106, R21.reuse, 0x2, R106 ;  /* 0x00000002156a7825 */ /* 0x040fe400078e026a */
[----:B-1----:R-:W-:Y:S02]  /*36f0*/  HMMA.16816.F32.BF16 R48, R52, R62, R48 ;  /* 0x0000003e3430723c */ /* 0x002fe40000041830 */
[----:B------:R-:W-:-:S09]  /*3700*/  IMAD.WIDE R118, R21, 0x2, R118 ;  /* 0x0000000215767825 */ /* 0x000fd200078e0276 */
[----:B------:R-:W-:Y:S01]  /*3710*/  HMMA.16816.F32.BF16 R52, R52, R66, R40 ;  /* 0x000000423434723c */ /* 0x000fe20000041828 */
[----:B------:R-:W-:-:S04]  /*3720*/  IMAD.WIDE R116, R21, 0x2, R116 ;  /* 0x0000000215747825 */ /* 0x000fc800078e0274 */
[----:B------:R-:W-:Y:S02]  /*3730*/  IMAD.MOV.U32 R112, RZ, RZ, R126 ;  /* 0x000000ffff707224 */ /* 0x000fe400078e007e */
[----:B------:R-:W-:Y:S02]  /*3740*/  IMAD.MOV.U32 R113, RZ, RZ, R127 ;  /* 0x000000ffff717224 */ /* 0x000fe400078e007f */
[----:B------:R-:W-:-:S04]  /*3750*/  IMAD.WIDE R114, R21, 0x2, R114 ;  /* 0x0000000215727825 */ /* 0x000fc800078e0272 */
        /* <DEDUP_REMOVED lines=20> */
[----:B------:R-:W-:Y:S01]  /*38a0*/  IMAD.WIDE R82, R22, 0x2, R82 ;  /* 0x0000000216527825 */ /* 0x000fe200078e0252 */
[----:B------:R-:W-:Y:S06]  /*38b0*/  @P0 BRA `(.L_x_1) ;  /* 0xfffffff000400947 */ /* 0x000fec000383ffff */
[----:B------:R-:W-:Y:S02]  /*38c0*/  F2FP.BF16.F32.PACK_AB R51, R55, R51 ;  /* 0x000000333733723e */ /* 0x000fe400000010ff */
[----:B------:R-:W-:Y:S02]  /*38d0*/  F2FP.BF16.F32.PACK_AB R50, R54, R50 ;  /* 0x000000323632723e */ /* 0x000fe400000010ff */
[----:B------:R-:W-:Y:S02]  /*38e0*/  F2FP.BF16.F32.PACK_AB R49, R53, R49 ;  /* 0x000000313531723e */ /* 0x000fe400000010ff */
[----:B------:R-:W-:-:S07]  /*38f0*/  F2FP.BF16.F32.PACK_AB R48, R52, R48 ;  /* 0x000000303430723e */ /* 0x000fce00000010ff */
.L_x_0:
[----:B------:R-:W0:Y:S01]  /*3900*/  S2R R7, SR_TID.X ;  /* 0x0000000000077919 */ /* 0x000e220000002100 */
[----:B------:R-:W1:Y:S01]  /*3910*/  S2UR UR5, SR_CgaCtaId ;  /* 0x00000000000579c3 */ /* 0x000e620000008800 */
[----:B------:R-:W-:Y:S01]  /*3920*/  UMOV UR4, 0x400 ;  /* 0x0000040000047882 */ /* 0x000fe20000000000 */
[----:B------:R-:W-:Y:S01]  /*3930*/  ULDC.64 UR8, c[0x0][0x220] ;  /* 0x0000880000087ab9 */ /* 0x000fe20000000a00 */
[----:B------:R-:W-:Y:S01]  /*3940*/  ULDC.64 UR10, c[0x0][0x228] ;  /* 0x00008a00000a7ab9 */ /* 0x000fe20000000a00 */
[C---:B------:R-:W-:Y:S01]  /*3950*/  LOP3.LUT R6, R9.reuse, 0x20, R12, 0xfe, !PT ;  /* 0x0000002009067812 */ /* 0x040fe200078efe0c */
[----:B------:R-:W-:-:S03]  /*3960*/  IMAD.IADD R14, R9, 0x1, R14 ;  /* 0x00000001090e7824 */ /* 0x000fc600078e020e */
[----:B------:R-:W-:Y:S01]  /*3970*/  BAR.SYNC.DEFER_BLOCKING 0x0 ;  /* 0x0000000000007b1d */ /* 0x000fe20000010000 */
[----:B------:R-:W-:Y:S01]  /*3980*/  ISETP.GE.AND P0, PT, R11, UR10, PT ;  /* 0x0000000a0b007c0c */ /* 0x000fe2000bf06270 */
[----:B-1----:R-:W-:-:S04]  /*3990*/  ULEA UR4, UR5, UR4, 0x18 ;  /* 0x0000000405047291 */ /* 0x002fc8000f8ec03f */
[----:B------:R-:W-:Y:S01]  /*39a0*/  ULDC UR5, c[0x0][0x244] ;  /* 0x0000910000057ab9 */ /* 0x000fe20000000800 */
[C---:B0-----:R-:W-:Y:S01]  /*39b0*/  LOP3.LUT R0, R7.reuse, 0x60, RZ, 0xc0, !PT ;  /* 0x0000006007007812 */ /* 0x041fe200078ec0ff */
[C---:B------:R-:W-:Y:S01]  /*39c0*/  IMAD.SHL.U32 R2, R7.reuse, 0x40, RZ ;  /* 0x0000004007027824 */ /* 0x040fe200078e00ff */
[----:B------:R-:W-:Y:S01]  /*39d0*/  LOP3.LUT R3, R10, 0x1c, R7, 0xf8, !PT ;  /* 0x0000001c0a037812 */ /* 0x000fe200078ef807 */
[----:B------:R-:W-:Y:S02]  /*39e0*/  IMAD.SHL.U32 R5, R7, 0x4, RZ ;  /* 0x0000000407057824 */ /* 0x000fe400078e00ff */
[----:B------:R-:W-:Y:S01]  /*39f0*/  IMAD.SHL.U32 R0, R0, 0x4, RZ ;  /* 0x0000000400007824 */ /* 0x000fe200078e00ff */
[----:B------:R-:W-:-:S04]  /*3a00*/  LOP3.LUT R2, R2, 0x600, RZ, 0xc0, !PT ;  /* 0x0000060002027812 */ /* 0x000fc800078ec0ff */
[----:B------:R-:W-:Y:S02]  /*3a10*/  LOP3.LUT R3, R3, R0, RZ, 0xfc, !PT ;  /* 0x0000000003037212 */ /* 0x000fe400078efcff */
[----:B------:R-:W-:Y:S02]  /*3a20*/  LOP3.LUT R0, R2, 0x7c, R5, 0xf8, !PT ;  /* 0x0000007c02007812 */ /* 0x000fe400078ef805 */
[C---:B------:R-:W-:Y:S01]  /*3a30*/  LOP3.LUT R2, R3.reuse, 0x40, RZ, 0x3c, !PT ;  /* 0x0000004003027812 */ /* 0x040fe200078e3cff */
[----:B------:R-:W-:Y:S01]  /*3a40*/  STS [R3+UR4], R48 ;  /* 0x0000003003007988 */ /* 0x000fe20008000804 */
[C---:B------:R-:W-:Y:S02]  /*3a50*/  LOP3.LUT R5, R3.reuse, 0x20, RZ, 0x3c, !PT ;  /* 0x0000002003057812 */ /* 0x040fe400078e3cff */
[----:B------:R-:W-:Y:S01]  /*3a60*/  LOP3.LUT R4, R3, 0x60, RZ, 0x3c, !PT ;  /* 0x0000006003047812 */ /* 0x000fe200078e3cff */
[----:B------:R0:W-:Y:S01]  /*3a70*/  STS [R2+UR4+0x400], R49 ;  /* 0x0004003102007988 */ /* 0x0001e20008000804 */
[----:B------:R-:W-:Y:S01]  /*3a80*/  LOP3.LUT R8, R0, 0x60, R7, 0x78, !PT ;  /* 0x0000006000087812 */ /* 0x000fe200078e7807 */
[----:B------:R-:W-:Y:S01]  /*3a90*/  IMAD R0, R11, UR5, RZ ;  /* 0x000000050b007c24 */ /* 0x000fe2000f8e02ff */
[----:B------:R-:W-:Y:S01]  /*3aa0*/  ULDC UR5, c[0x0][0x248] ;  /* 0x0000920000057ab9 */ /* 0x000fe20000000800 */
[----:B------:R1:W-:Y:S01]  /*3ab0*/  STS [R5+UR4+0x200], R50 ;  /* 0x0002003205007988 */ /* 0x0003e20008000804 */
[C-C-:B------:R-:W-:Y:S01]  /*3ac0*/  LOP3.LUT R7, R9.reuse, 0x18, R12.reuse, 0xfe, !PT ;  /* 0x0000001809077812 */ /* 0x140fe200078efe0c */
[----:B------:R-:W-:Y:S01]  /*3ad0*/  IMAD R16, R14, UR5, RZ ;  /* 0x000000050e107c24 */ /* 0x000fe2000f8e02ff */
[C---:B------:R-:W-:Y:S01]  /*3ae0*/  LEA R18, P1, R0.reuse, UR8, 0x1 ;  /* 0x0000000800127c11 */ /* 0x040fe2000f8208ff */
[----:B------:R2:W-:Y:S01]  /*3af0*/  STS [R4+UR4+0x600], R51 ;  /* 0x0006003304007988 */ /* 0x0005e20008000804 */
[--C-:B------:R-:W-:Y:S01]  /*3b00*/  LOP3.LUT R11, R9, 0x28, R12.reuse, 0xfe, !PT ;  /* 0x00000028090b7812 */ /* 0x100fe200078efe0c */
[----:B------:R-:W-:Y:S01]  /*3b10*/  IMAD R10, R7, UR5, RZ ;  /* 0x00000005070a7c24 */ /* 0x000fe2000f8e02ff */
[----:B0-----:R-:W-:Y:S01]  /*3b20*/  LOP3.LUT R2, R9, R12, RZ, 0xfc, !PT ;  /* 0x0000000c09027212 */ /* 0x001fe200078efcff */
[----:B------:R-:W-:Y:S01]  /*3b30*/  BAR.SYNC.DEFER_BLOCKING 0x0 ;  /* 0x0000000000007b1d */ /* 0x000fe20000010000 */
[----:B------:R-:W-:Y:S01]  /*3b40*/  LEA.HI.X.SX32 R20, R0, UR9, 0x1, P1 ;  /* 0x0000000900147c11 */ /* 0x000fe200088f0eff */
[----:B------:R-:W-:Y:S01]  /*3b50*/  IMAD R13, R11, UR5, RZ ;  /* 0x000000050b0d7c24 */ /* 0x000fe2000f8e02ff */
[----:B------:R-:W-:Y:S01]  /*3b60*/  LOP3.LUT R0, R9, 0x8, R12, 0xfe, !PT ;  /* 0x0000000809007812 */ /* 0x000fe200078efe0c */
[C---:B------:R-:W-:Y:S01]  /*3b70*/  IMAD R3, R2.reuse, UR5, RZ ;  /* 0x0000000502037c24 */ /* 0x040fe2000f8e02ff */
[----:B------:R-:W-:-:S02]  /*3b80*/  ISETP.LT.AND P1, PT, R2, UR11, !P0 ;  /* 0x0000000b02007c0c */ /* 0x000fc4000c721270 */
[C---:B------:R-:W-:Y:S01]  /*3b90*/  ISETP.LT.AND P4, PT, R0.reuse, UR11, !P0 ;  /* 0x0000000b00007c0c */ /* 0x040fe2000c781270 */
[----:B-1----:R-:W-:Y:S01]  /*3ba0*/  IMAD R5, R0, UR5, RZ ;  /* 0x0000000500057c24 */ /* 0x002fe2000f8e02ff */
[-C--:B------:R-:W-:Y:S02]  /*3bb0*/  LEA R2, P2, R3, R18.reuse, 0x1 ;  /* 0x0000001203027211 */ /* 0x080fe400078408ff */
[----:B------:R-:W-:Y:S02]  /*3bc0*/  LOP3.LUT R0, R9, 0x30, R12, 0xfe, !PT ;  /* 0x0000003009007812 */ /* 0x000fe400078efe0c */
[----:B--2---:R-:W-:Y:S02]  /*3bd0*/  LEA R4, P3, R5, R18, 0x1 ;  /* 0x0000001205047211 */ /* 0x004fe400078608ff */
[-C--:B------:R-:W-:Y:S01]  /*3be0*/  LEA.HI.X.SX32 R3, R3, R20.reuse, 0x1, P2 ;  /* 0x0000001403037211 */ /* 0x080fe200010f0eff */
[----:B------:R-:W-:Y:S01]  /*3bf0*/  IMAD R15, R0, UR5, RZ ;  /* 0x00000005000f7c24 */ /* 0x000fe2000f8e02ff */
[----:B------:R-:W-:-:S02]  /*3c00*/  LEA.HI.X.SX32 R5, R5, R20, 0x1, P3 ;  /* 0x0000001405057211 */ /* 0x000fc400018f0eff */
[----:B------:R-:W-:Y:S01]  /*3c10*/  LOP3.LUT R9, R9, 0x10, R12, 0xfe, !PT ;  /* 0x0000001009097812 */ /* 0x000fe200078efe0c */
[C---:B------:R-:W-:Y:S01]  /*3c20*/  IMAD R12, R6.reuse, UR5, RZ ;  /* 0x00000005060c7c24 */ /* 0x040fe2000f8e02ff */
[----:B------:R-:W-:Y:S02]  /*3c30*/  ISETP.LT.AND P3, PT, R6, UR11, !P0 ;  /* 0x0000000b06007c0c */ /* 0x000fe4000c761270 */
[C---:B------:R-:W-:Y:S01]  /*3c40*/  ISETP.LT.AND P5, PT, R9.reuse, UR11, !P0 ;  /* 0x0000000b09007c0c */ /* 0x040fe2000c7a1270 */
[----:B------:R-:W0:Y:S01]  /*3c50*/  LDS R17, [R8+UR4] ;  /* 0x0000000408117984 */ /* 0x000e220008000800 */
[----:B------:R-:W-:-:S03]  /*3c60*/  IMAD R9, R9, UR5, RZ ;  /* 0x0000000509097c24 */ /* 0x000fc6000f8e02ff */
[----:B------:R-:W1:Y:S02]  /*3c70*/  LDS R19, [R8+UR4+0x80] ;  /* 0x0000800408137984 */ /* 0x000e640008000800 */
[----:B------:R-:W-:Y:S02]  /*3c80*/  LEA R6, P6, R9, R18, 0x1 ;  /* 0x0000001209067211 */ /* 0x000fe400078c08ff */
[----:B------:R-:W2:Y:S04]  /*3c90*/  LDS R21, [R8+UR4+0x100] ;  /* 0x0001000408157984 */ /* 0x000ea80008000800 */
[----:B------:R3:W4:Y:S04]  /*3ca0*/  LDS R23, [R8+UR4+0x180] ;  /* 0x0001800408177984 */ /* 0x0007280008000800 */
[----:B0-----:R0:W-:Y:S04]  /*3cb0*/  @P1 STG.E.U16 desc[UR6][R2.64], R17 ;  /* 0x0000001102001986 */ /* 0x0011e8000c101506 */
[----:B-1----:R1:W-:Y:S01]  /*3cc0*/  @P4 STG.E.U16 desc[UR6][R4.64], R19 ;  /* 0x0000001304004986 */ /* 0x0023e2000c101506 */
[----:B------:R-:W-:-:S02]  /*3cd0*/  ISETP.LT.AND P4, PT, R7, UR11, !P0 ;  /* 0x0000000b07007c0c */ /* 0x000fc4000c781270 */
[----:B------:R-:W-:Y:S02]  /*3ce0*/  LEA.HI.X.SX32 R7, R9, R20, 0x1, P6 ;  /* 0x0000001409077211 */ /* 0x000fe400030f0eff */
[-C--:B---3--:R-:W-:Y:S02]  /*3cf0*/  LEA R8, P6, R13, R18.reuse, 0x1 ;  /* 0x000000120d087211 */ /* 0x088fe400078c08ff */
[-C--:B0-----:R-:W-:Y:S01]  /*3d00*/  LEA R2, P1, R10, R18.reuse, 0x1 ;  /* 0x000000120a027211 */ /* 0x081fe200078208ff */
[----:B--2---:R0:W-:Y:S01]  /*3d10*/  @P5 STG.E.U16 desc[UR6][R6.64], R21 ;  /* 0x0000001506005986 */ /* 0x0041e2000c101506 */
[----:B------:R-:W-:Y:S02]  /*3d20*/  PRMT R17, R17, 0x7632, R17 ;  /* 0x0000763211117816 */ /* 0x000fe40000000011 */
[----:B-1----:R-:W-:Y:S02]  /*3d30*/  LEA R4, P2, R12, R18, 0x1 ;  /* 0x000000120c047211 */ /* 0x002fe400078408ff */
[----:B------:R-:W-:-:S02]  /*3d40*/  LEA.HI.X.SX32 R3, R10, R20, 0x1, P1 ;  /* 0x000000140a037211 */ /* 0x000fc400008f0eff */
[----:B------:R-:W-:Y:S02]  /*3d50*/  LEA R10, P1, R15, R18, 0x1 ;  /* 0x000000120f0a7211 */ /* 0x000fe400078208ff */
[-C--:B------:R-:W-:Y:S01]  /*3d60*/  LEA.HI.X.SX32 R5, R12, R20.reuse, 0x1, P2 ;  /* 0x000000140c057211 */ /* 0x080fe200010f0eff */
[----:B----4-:R0:W-:Y:S01]  /*3d70*/  @P4 STG.E.U16 desc[UR6][R2.64], R23 ;  /* 0x0000001702004986 */ /* 0x0101e2000c101506 */
[----:B------:R-:W-:Y:S02]  /*3d80*/  ISETP.LT.AND P2, PT, R11, UR11, !P0 ;  /* 0x0000000b0b007c0c */ /* 0x000fe4000c741270 */
[----:B------:R-:W-:Y:S01]  /*3d90*/  LEA.HI.X.SX32 R11, R15, R20, 0x1, P1 ;  /* 0x000000140f0b7211 */ /* 0x000fe200008f0eff */
[----:B------:R0:W-:Y:S01]  /*3da0*/  @P3 STG.E.U16 desc[UR6][R4.64], R17 ;  /* 0x0000001104003986 */ /* 0x0001e2000c101506 */
[----:B------:R-:W-:Y:S02]  /*3db0*/  ISETP.LT.AND P1, PT, R0, UR11, !P0 ;  /* 0x0000000b00007c0c */ /* 0x000fe4000c721270 */
[----:B------:R-:W-:-:S02]  /*3dc0*/  ISETP.LT.AND P0, PT, R14, UR11, !P0 ;  /* 0x0000000b0e007c0c */ /* 0x000fc4000c701270 */
[----:B------:R-:W-:Y:S02]  /*3dd0*/  LEA.HI.X.SX32 R9, R13, R20, 0x1, P6 ;  /* 0x000000140d097211 */ /* 0x000fe400030f0eff */
[----:B------:R-:W-:Y:S02]  /*3de0*/  PRMT R19, R19, 0x7632, R19 ;  /* 0x0000763213137816 */ /* 0x000fe40000000013 */
[----:B------:R-:W-:Y:S02]  /*3df0*/  PRMT R0, R21, 0x7632, R0 ;  /* 0x0000763215007816 */ /* 0x000fe40000000000 */
[C---:B------:R-:W-:Y:S01]  /*3e00*/  LEA R12, P6, R16.reuse, R18, 0x1 ;  /* 0x00000012100c7211 */ /* 0x040fe200078c08ff */
[----:B------:R0:W-:Y:S03]  /*3e10*/  @P2 STG.E.U16 desc[UR6][R8.64], R19 ;  /* 0x0000001308002986 */ /* 0x0001e6000c101506 */
[----:B------:R-:W-:Y:S01]  /*3e20*/  LEA.HI.X.SX32 R13, R16, R20, 0x1, P6 ;  /* 0x00000014100d7211 */ /* 0x000fe200030f0eff */
[----:B------:R0:W-:Y:S01]  /*3e30*/  @P1 STG.E.U16 desc[UR6][R10.64], R0 ;  /* 0x000000000a001986 */ /* 0x0001e2000c101506 */
[----:B------:R-:W-:Y:S07]  /*3e40*/  @!P0 EXIT ;  /* 0x000000000000894d */ /* 0x000fee0003800000 */
[----:B0-----:R-:W-:-:S05]  /*3e50*/  PRMT R6, R23, 0x7632, R6 ;  /* 0x0000763217067816 */ /* 0x001fca0000000006 */
[----:B------:R-:W-:Y:S01]  /*3e60*/  STG.E.U16 desc[UR6][R12.64], R6 ;  /* 0x000000060c007986 */ /* 0x000fe2000c101506 */
[----:B------:R-:W-:Y:S05]  /*3e70*/  EXIT ;  /* 0x000000000000794d */ /* 0x000fea0003800000 */
.L_x_2:
[----:B------:R-:W-:-:S00]  /*3e80*/  BRA `(.L_x_2) ;  /* 0xfffffffc00fc7947 */ /* 0x000fc0000383ffff */
[----:B------:R-:W-:-:S00]  /*3e90*/  NOP ;  /* 0x0000000000007918 */ /* 0x000fc00000000000 */
        /* <DEDUP_REMOVED lines=14> */
.L_x_3:


//--------------------- .nv.shared.matmul_kernel  --------------------------
	.section	.nv.shared.matmul_kernel,"aw",@nobits
	.sectionflags	@""
	.align	16
	.zero		1024


//--------------------- .nv.shared.reserved.0     --------------------------
	.section	.nv.shared.reserved.0,"aw",@nobits
	.weak		__nv_reservedSMEM_offset_0_alias
	.size		__nv_reservedSMEM_offset_0_alias, 0, 0
	.other		__nv_reservedSMEM_offset_0_alias,@"STO_CUDA_RESERVED_SHARED STV_DEFAULT"
__nv_reservedSMEM_offset_0_alias:
	.zero		0


//--------------------- .nv.constant0.matmul_kernel --------------------------
	.section	.nv.constant0.matmul_kernel,"a",@progbits
	.sectionflags	@""
	.align	4
.nv.constant0.matmul_kernel:
	.zero		608


//--------------------- SYMBOLS --------------------------

	.type		.nv.reservedSmem.offset0,@object
	.size		.nv.reservedSmem.offset0,0x4
